	.target	sm_90a

	.elftype	@"ET_EXEC"


//--------------------- .note.nv.tkinfo           --------------------------
	.section	.note.nv.tkinfo,"",@"SHT_NOTE"
	.sectionflags	@"SHF_NOTE_NV_TKINFO"
	.tkinfo
        /*0018*/ 	.word	0x00000002
        /*0030*/ 	.string	""
        /*0030*/ 	.string	"ptxas"
        /*0030*/ 	.string	"Cuda compilation tools, release 13.0, V13.0.88"
        /*0030*/ 	.string	"Build cuda_13.0.r13.0/compiler.36424714_0"
        /*0030*/ 	.string	"-v  -suppress-debug-info  -lineinfo  -arch sm_90a "



//--------------------- .note.nv.cuinfo           --------------------------
	.section	.note.nv.cuinfo,"",@"SHT_NOTE"
	.sectionflags	@"SHF_NOTE_NV_CUINFO"
        /*0018*/ 	.short	0x0002
        /*001a*/ 	.short	0x005a
        /*001c*/ 	.short	0x0082
	.zero		2


//--------------------- .nv.info                  --------------------------
	.section	.nv.info,"",@"SHT_CUDA_INFO"
	.align	4


	//----- nvinfo : EIATTR_REGCOUNT
	.align		4
        /*0000*/ 	.byte	0x04, 0x2f
        /*0002*/ 	.short	(.L_1 - .L_0)
	.align		4
.L_0:
        /*0004*/ 	.word	index@(gluon_wgmma)
        /*0008*/ 	.word	0x0000002a


	//----- nvinfo : EIATTR_FRAME_SIZE
	.align		4
.L_1:
        /*000c*/ 	.byte	0x04, 0x11
        /*000e*/ 	.short	(.L_3 - .L_2)
	.align		4
.L_2:
        /*0010*/ 	.word	index@(gluon_wgmma)
        /*0014*/ 	.word	0x00000000


	//----- nvinfo : EIATTR_MIN_STACK_SIZE
	.align		4
.L_3:
        /*0018*/ 	.byte	0x04, 0x12
        /*001a*/ 	.short	(.L_5 - .L_4)
	.align		4
.L_4:
        /*001c*/ 	.word	index@(gluon_wgmma)
        /*0020*/ 	.word	0x00000000
.L_5:


//--------------------- .nv.compat                --------------------------
	.section	.nv.compat,"",@"SHT_CUDA_COMPAT_INFO"
	.align	4
        /*0000*/ 	.byte	0x02, 0x09, 0x01, 0x00, 0x02, 0x02, 0x04, 0x00, 0x02, 0x05, 0x05, 0x00, 0x03, 0x07, 0x01, 0x01
        /*0010*/ 	.byte	0x02, 0x03, 0x03, 0x00, 0x02, 0x06, 0x01, 0x00, 0x04, 0x0b, 0x08, 0x00, 0x00, 0x00, 0x00, 0x00
        /*0020*/ 	.byte	0x00, 0x00, 0x00, 0x00


//--------------------- .nv.info.gluon_wgmma      --------------------------
	.section	.nv.info.gluon_wgmma,"",@"SHT_CUDA_INFO"
	.sectionflags	@""
	.align	4


	//----- nvinfo : EIATTR_CUDA_API_VERSION
	.align		4
        /*0000*/ 	.byte	0x04, 0x37
        /*0002*/ 	.short	(.L_7 - .L_6)
.L_6:
        /*0004*/ 	.word	0x00000082


	//----- nvinfo : EIATTR_KPARAM_INFO
	.align		4
.L_7:
        /*0008*/ 	.byte	0x04, 0x17
        /*000a*/ 	.short	(.L_9 - .L_8)
.L_8:
        /*000c*/ 	.word	0x00000000
        /*0010*/ 	.short	0x000a
        /*0012*/ 	.short	0x0048
        /*0014*/ 	.byte	0x00, 0xf4, 0x21, 0x00


	//----- nvinfo : EIATTR_KPARAM_INFO
	.align		4
.L_9:
        /*0018*/ 	.byte	0x04, 0x17
        /*001a*/ 	.short	(.L_11 - .L_10)
.L_10:
        /*001c*/ 	.word	0x00000000
        /*0020*/ 	.short	0x0009
        /*0022*/ 	.short	0x0040
        /*0024*/ 	.byte	0x00, 0xf4, 0x21, 0x00


	//----- nvinfo : EIATTR_KPARAM_INFO
	.align		4
.L_11:
        /*0028*/ 	.byte	0x04, 0x17
        /*002a*/ 	.short	(.L_13 - .L_12)
.L_12:
        /*002c*/ 	.word	0x00000000
        /*0030*/ 	.short	0x0008
        /*0032*/ 	.short	0x0038
        /*0034*/ 	.byte	0x00, 0xf0, 0x21, 0x00


	//----- nvinfo : EIATTR_KPARAM_INFO
	.align		4
.L_13:
        /*0038*/ 	.byte	0x04, 0x17
        /*003a*/ 	.short	(.L_15 - .L_14)
.L_14:
        /*003c*/ 	.word	0x00000000
        /*0040*/ 	.short	0x0007
        /*0042*/ 	.short	0x0030
        /*0044*/ 	.byte	0x00, 0xf0, 0x21, 0x00


	//----- nvinfo : EIATTR_KPARAM_INFO
	.align		4
.L_15:
        /*0048*/ 	.byte	0x04, 0x17
        /*004a*/ 	.short	(.L_17 - .L_16)
.L_16:
        /*004c*/ 	.word	0x00000000
        /*0050*/ 	.short	0x0006
        /*0052*/ 	.short	0x0028
        /*0054*/ 	.byte	0x00, 0xf0, 0x21, 0x00


	//----- nvinfo : EIATTR_KPARAM_INFO
	.align		4
.L_17:
        /*0058*/ 	.byte	0x04, 0x17
        /*005a*/ 	.short	(.L_19 - .L_18)
.L_18:
        /*005c*/ 	.word	0x00000000
        /*0060*/ 	.short	0x0005
        /*0062*/ 	.short	0x0020
        /*0064*/ 	.byte	0x00, 0xf0, 0x11, 0x00


	//----- nvinfo : EIATTR_KPARAM_INFO
	.align		4
.L_19:
        /*0068*/ 	.byte	0x04, 0x17
        /*006a*/ 	.short	(.L_21 - .L_20)
.L_20:
        /*006c*/ 	.word	0x00000000
        /*0070*/ 	.short	0x0004
        /*0072*/ 	.short	0x001c
        /*0074*/ 	.byte	0x00, 0xf0, 0x11, 0x00


	//----- nvinfo : EIATTR_KPARAM_INFO
	.align		4
.L_21:
        /*0078*/ 	.byte	0x04, 0x17
        /*007a*/ 	.short	(.L_23 - .L_22)
.L_22:
        /*007c*/ 	.word	0x00000000
        /*0080*/ 	.short	0x0003
        /*0082*/ 	.short	0x0018
        /*0084*/ 	.byte	0x00, 0xf0, 0x11, 0x00


	//----- nvinfo : EIATTR_KPARAM_INFO
	.align		4
.L_23:
        /*0088*/ 	.byte	0x04, 0x17
        /*008a*/ 	.short	(.L_25 - .L_24)
.L_24:
        /*008c*/ 	.word	0x00000000
        /*0090*/ 	.short	0x0002
        /*0092*/ 	.short	0x0010
        /*0094*/ 	.byte	0x00, 0xf4, 0x21, 0x00


	//----- nvinfo : EIATTR_KPARAM_INFO
	.align		4
.L_25:
        /*0098*/ 	.byte	0x04, 0x17
        /*009a*/ 	.short	(.L_27 - .L_26)
.L_26:
        /*009c*/ 	.word	0x00000000
        /*00a0*/ 	.short	0x0001
        /*00a2*/ 	.short	0x0008
        /*00a4*/ 	.byte	0x00, 0xf4, 0x21, 0x00


	//----- nvinfo : EIATTR_KPARAM_INFO
	.align		4
.L_27:
        /*00a8*/ 	.byte	0x04, 0x17
        /*00aa*/ 	.short	(.L_29 - .L_28)
.L_28:
        /*00ac*/ 	.word	0x00000000
        /*00b0*/ 	.short	0x0000
        /*00b2*/ 	.short	0x0000
        /*00b4*/ 	.byte	0x00, 0xf4, 0x21, 0x00


	//----- nvinfo : EIATTR_SPARSE_MMA_MASK
	.align		4
.L_29:
        /*00b8*/ 	.byte	0x03, 0x50
        /*00ba*/ 	.short	0x0000


	//----- nvinfo : EIATTR_MAXREG_COUNT
	.align		4
        /*00bc*/ 	.byte	0x03, 0x1b
        /*00be*/ 	.short	0x00ff


	//----- nvinfo : EIATTR_NUM_BARRIERS
	.align		4
        /*00c0*/ 	.byte	0x02, 0x4c
        /*00c2*/ 	.byte	0x01
	.zero		1


	//----- nvinfo : EIATTR_MERCURY_ISA_VERSION
	.align		4
        /*00c4*/ 	.byte	0x03, 0x5f
        /*00c6*/ 	.short	0x0101


	//----- nvinfo : EIATTR_INT_WARP_WIDE_INSTR_OFFSETS
	.align		4
        /*00c8*/ 	.byte	0x04, 0x31
        /*00ca*/ 	.short	(.L_31 - .L_30)


	//   ....[0]....
.L_30:
        /*00cc*/ 	.word	0x000012f0


	//   ....[1]....
        /*00d0*/ 	.word	0x00001310


	//   ....[2]....
        /*00d4*/ 	.word	0x00001320


	//   ....[3]....
        /*00d8*/ 	.word	0x00001400


	//   ....[4]....
        /*00dc*/ 	.word	0x00001660


	//   ....[5]....
        /*00e0*/ 	.word	0x00001670


	//   ....[6]....
        /*00e4*/ 	.word	0x00001700


	//   ....[7]....
        /*00e8*/ 	.word	0x00001710


	//   ....[8]....
        /*00ec*/ 	.word	0x00001c80


	//   ....[9]....
        /*00f0*/ 	.word	0x00001c90


	//----- nvinfo : EIATTR_COOP_GROUP_MASK_REGIDS
	.align		4
.L_31:
        /*00f4*/ 	.byte	0x04, 0x29
        /*00f6*/ 	.short	(.L_33 - .L_32)


	//   ....[0]....
.L_32:
        /*00f8*/ 	.word	0xffffffff


	//   ....[1]....
        /*00fc*/ 	.word	0xffffffff


	//   ....[2]....
        /*0100*/ 	.word	0xffffffff


	//----- nvinfo : EIATTR_COOP_GROUP_INSTR_OFFSETS
	.align		4
.L_33:
        /*0104*/ 	.byte	0x04, 0x28
        /*0106*/ 	.short	(.L_35 - .L_34)


	//   ....[0]....
.L_34:
        /*0108*/ 	.word	0x00000150


	//   ....[1]....
        /*010c*/ 	.word	0x00000700


	//   ....[2]....
        /*0110*/ 	.word	0x00000cf0


	//----- nvinfo : EIATTR_MBARRIER_INSTR_OFFSETS
	.align		4
.L_35:
        /*0114*/ 	.byte	0x04, 0x39
        /*0116*/ 	.short	(.L_37 - .L_36)


	//   ....[0]....
.L_36:
        /*0118*/ 	.word	0x00001430
        /*011c*/ 	.word	0x000000ff
        /*0120*/ 	.word	0x00018000
        /*0124*/ 	.short	0x0100
        /*0126*/ 	.byte	0x10
	.zero		1


	//   ....[1]....
        /*0128*/ 	.word	0x00001450
        /*012c*/ 	.word	0x000000ff
        /*0130*/ 	.word	0x00018008
        /*0134*/ 	.short	0x0100
        /*0136*/ 	.byte	0x10
	.zero		1


	//   ....[2]....
        /*0138*/ 	.word	0x00001480
        /*013c*/ 	.word	0x000000ff
        /*0140*/ 	.word	0x00018010
        /*0144*/ 	.short	0x0100
        /*0146*/ 	.byte	0x10
	.zero		1


	//   ....[3]....
        /*0148*/ 	.word	0x00001830
        /*014c*/ 	.word	0x000000ff
        /*0150*/ 	.word	0x00018000
        /*0154*/ 	.short	0x010a
        /*0156*/ 	.byte	0x21
	.zero		1


	//   ....[4]....
        /*0158*/ 	.word	0x00001bc0
        /*015c*/ 	.word	0x000000ff
        /*0160*/ 	.word	0x00018000
        /*0164*/ 	.short	0x0108
        /*0166*/ 	.byte	0x10
	.zero		1


	//   ....[5]....
        /*0168*/ 	.word	0x00001c60
        /*016c*/ 	.word	0x000000ff
        /*0170*/ 	.word	0x00018008
        /*0174*/ 	.short	0x0108
        /*0176*/ 	.byte	0x10
	.zero		1


	//   ....[6]....
        /*0178*/ 	.word	0x00001cc0
        /*017c*/ 	.word	0x000000ff
        /*0180*/ 	.word	0x00018010
        /*0184*/ 	.short	0x0108
        /*0186*/ 	.byte	0x10
	.zero		1


	//   ....[7]....
        /*0188*/ 	.word	0x00001d70
        /*018c*/ 	.word	0x000000ff
        /*0190*/ 	.word	0x00018000
        /*0194*/ 	.short	0x010a
        /*0196*/ 	.byte	0x21
	.zero		1


	//----- nvinfo : EIATTR_NUM_MBARRIERS
	.align		4
.L_37:
        /*0198*/ 	.byte	0x03, 0x38
        /*019a*/ 	.short	0x0003


	//----- nvinfo : EIATTR_EXIT_INSTR_OFFSETS
	.align		4
        /*019c*/ 	.byte	0x04, 0x1c
        /*019e*/ 	.short	(.L_39 - .L_38)


	//   ....[0]....
.L_38:
        /*01a0*/ 	.word	0x00001d60


	//----- nvinfo : EIATTR_REQNTID
	.align		4
.L_39:
        /*01a4*/ 	.byte	0x04, 0x10
        /*01a6*/ 	.short	(.L_41 - .L_40)
.L_40:
        /*01a8*/ 	.word	0x00000100
        /*01ac*/ 	.word	0x00000001
        /*01b0*/ 	.word	0x00000001


	//----- nvinfo : EIATTR_CRS_STACK_SIZE
	.align		4
.L_41:
        /*01b4*/ 	.byte	0x04, 0x1e
        /*01b6*/ 	.short	(.L_43 - .L_42)
.L_42:
        /*01b8*/ 	.word	0x00000000


	//----- nvinfo : EIATTR_CBANK_PARAM_SIZE
	.align		4
.L_43:
        /*01bc*/ 	.byte	0x03, 0x19
        /*01be*/ 	.short	0x0050


	//----- nvinfo : EIATTR_PARAM_CBANK
	.align		4
        /*01c0*/ 	.byte	0x04, 0x0a
        /*01c2*/ 	.short	(.L_45 - .L_44)
	.align		4
.L_44:
        /*01c4*/ 	.word	index@(.nv.constant0.gluon_wgmma)
        /*01c8*/ 	.short	0x0210
        /*01ca*/ 	.short	0x0050


	//----- nvinfo : EIATTR_SW_WAR
	.align		4
.L_45:
        /*01cc*/ 	.byte	0x04, 0x36
        /*01ce*/ 	.short	(.L_47 - .L_46)
.L_46:
        /*01d0*/ 	.word	0x00000008
.L_47:


//--------------------- .nv.callgraph             --------------------------
	.section	.nv.callgraph,"",@"SHT_CUDA_CALLGRAPH"
	.align	4
	.sectionentsize	8
	.align		4
        /*0000*/ 	.word	0x00000000
	.align		4
        /*0004*/ 	.word	0xffffffff
	.align		4
        /*0008*/ 	.word	0x00000000
	.align		4
        /*000c*/ 	.word	0xfffffffe
	.align		4
        /*0010*/ 	.word	0x00000000
	.align		4
        /*0014*/ 	.word	0xfffffffd
	.align		4
        /*0018*/ 	.word	0x00000000
	.align		4
        /*001c*/ 	.word	0xfffffffc


//--------------------- .text.gluon_wgmma         --------------------------
	.section	.text.gluon_wgmma,"ax",@progbits
	.align	128
        .global         gluon_wgmma
        .type           gluon_wgmma,@function
        .size           gluon_wgmma,(.L_x_52 - gluon_wgmma)
        .other          gluon_wgmma,@"STO_CUDA_ENTRY STV_DEFAULT"
gluon_wgmma:
.text.gluon_wgmma:
[----:B------:R-:W-:Y:S01]  /*0000*/  LDC R1, c[0x0][0x28] ;  /* 0x00000a00ff017b82 */ /* 0x000fe20000000800 */
[----:B------:R-:W1:Y:S07]  /*0010*/  S2R R0, SR_TID.X ;  /* 0x0000000000007919 */ /* 0x000e6e0000002100 */
[----:B------:R-:W2:Y:S01]  /*0020*/  S2UR UR4, SR_CgaCtaId ;  /* 0x00000000000479c3 */ /* 0x000ea20000008800 */
[----:B------:R-:W-:Y:S01]  /*0030*/  UMOV UR16, 0x400 ;  /* 0x0000040000107882 */ /* 0x000fe20000000000 */
[----:B------:R-:W-:Y:S01]  /*0040*/  ULDC UR6, c[0x0][0xc] ;  /* 0x0000030000067ab9 */ /* 0x000fe20000000800 */
[----:B------:R-:W-:Y:S01]  /*0050*/  ULDC.64 UR28, c[0x0][0x250] ;  /* 0x00009400001c7ab9 */ /* 0x000fe20000000a00 */
[----:B------:R-:W-:Y:S04]  /*0060*/  BSSY B0, `(.L_x_0) ;  /* 0x000001f000007945 */ /* 0x000fe80003800000 */
[----:B------:R-:W3:Y:S08]  /*0070*/  LDC R2, c[0x0][0x228] ;  /* 0x00008a00ff027b82 */ /* 0x000ef00000000800 */
[----:B------:R-:W4:Y:S08]  /*0080*/  LDC R7, c[0x0][0x230] ;  /* 0x00008c00ff077b82 */ /* 0x000f300000000800 */
[----:B------:R-:W-:Y:S01]  /*0090*/  S2UR UR19, SR_CTAID.Y ;  /* 0x00000000001379c3 */ /* 0x000fe20000002600 */
[----:B--2---:R-:W-:-:S03]  /*00a0*/  ULEA UR16, UR4, UR16, 0x18 ;  /* 0x0000001004107291 */ /* 0x004fc6000f8ec03f */
[----:B------:R-:W-:Y:S01]  /*00b0*/  ULDC UR4, c[0x0][0x10] ;  /* 0x0000040000047ab9 */ /* 0x000fe20000000800 */
[----:B-1----:R-:W-:-:S03]  /*00c0*/  LOP3.LUT R6, R0, 0xff, RZ, 0xc0, !PT ;  /* 0x000000ff00067812 */ /* 0x002fc600078ec0ff */
[----:B------:R-:W1:Y:S01]  /*00d0*/  S2UR UR5, SR_CTAID.Z ;  /* 0x00000000000579c3 */ /* 0x000e620000002700 */
[----:B---3--:R-:W-:Y:S01]  /*00e0*/  VIADD R2, R2, 0xffffffff ;  /* 0xffffffff02027836 */ /* 0x008fe20000000000 */
[C---:B------:R-:W-:Y:S02]  /*00f0*/  ISETP.GE.U32.AND P0, PT, R6.reuse, 0x20, PT ;  /* 0x000000200600780c */ /* 0x040fe40003f06070 */
[C---:B------:R-:W-:Y:S02]  /*0100*/  ISETP.NE.U32.AND P2, PT, R6.reuse, RZ, PT ;  /* 0x000000ff0600720c */ /* 0x040fe40003f45070 */
[----:B------:R-:W-:Y:S02]  /*0110*/  LEA R8, R6, UR16, 0x2 ;  /* 0x0000001006087c11 */ /* 0x000fe4000f8e10ff */
[----:B------:R-:W2:Y:S01]  /*0120*/  S2UR UR30, SR_CTAID.X ;  /* 0x00000000001e79c3 */ /* 0x000ea20000002500 */
[----:B----4-:R-:W-:-:S06]  /*0130*/  VIADD R11, R7, 0xffffffff ;  /* 0xffffffff070b7836 */ /* 0x010fcc0000000000 */
[----:B------:R3:W-:Y:S01]  /*0140*/  @!P0 STS [R8], RZ ;  /* 0x000000ff08008388 */ /* 0x0007e20000000800 */
[----:B------:R-:W-:-:S03]  /*0150*/  NOP ;  /* 0x0000000000007918 */ /* 0x000fc60000000000 */
[----:B------:R3:W-:Y:S01]  /*0160*/  @!P2 STS [UR16+0x24], R2 ;  /* 0x00002402ff00a988 */ /* 0x0007e20008000810 */
[----:B-1----:R-:W-:-:S03]  /*0170*/  UIMAD UR4, UR5, UR4, UR19 ;  /* 0x00000004050472a4 */ /* 0x002fc6000f8e0213 */
[----:B------:R3:W-:Y:S01]  /*0180*/  @!P2 STS [UR16+0x20], R11 ;  /* 0x0000200bff00a988 */ /* 0x0007e20008000810 */
[----:B--2---:R-:W-:-:S04]  /*0190*/  UIMAD UR4, UR4, UR6, UR30 ;  /* 0x00000006040472a4 */ /* 0x004fc8000f8e021e */
[----:B------:R-:W-:-:S03]  /*01a0*/  UIMAD UR5, UR4, 0x180, URZ ;  /* 0x00000180040578a4 */ /* 0x000fc6000f8e023f */
[----:B------:R-:W-:Y:S01]  /*01b0*/  UMOV UR4, URZ ;  /* 0x0000003f00047c82 */ /* 0x000fe20008000000 */
[----:B------:R-:W-:-:S04]  /*01c0*/  UIADD3 UR24, UP0, UR5, UR28, URZ ;  /* 0x0000001c05187290 */ /* 0x000fc8000ff1e03f */
[----:B------:R-:W-:Y:S01]  /*01d0*/  ULEA.HI.X.SX32 UR25, UR5, UR29, 0x1, UP0 ;  /* 0x0000001d05197291 */ /* 0x000fe200080f0e3f */
[----:B---3--:R-:W-:Y:S11]  /*01e0*/  @P2 BRA `(.L_x_1) ;  /* 0x0000000000182947 */ /* 0x008ff60003800000 */
[----:B------:R-:W1:Y:S01]  /*01f0*/  LDS R3, [UR16+0x8] ;  /* 0x00000810ff037984 */ /* 0x000e620008000800 */
[----:B------:R-:W2:Y:S01]  /*0200*/  LDC.64 R12, c[0x0][0x210] ;  /* 0x00008400ff0c7b82 */ /* 0x000ea20000000a00 */
[----:B------:R-:W-:Y:S02]  /*0210*/  IMAD.MOV.U32 R4, RZ, RZ, 0x70 ;  /* 0x00000070ff047424 */ /* 0x000fe400078e00ff */
[----:B--2---:R2:W-:Y:S03]  /*0220*/  STS.64 [UR16], R12 ;  /* 0x0000000cff007988 */ /* 0x0045e60008000a10 */
[----:B-1----:R-:W-:-:S05]  /*0230*/  LOP3.LUT R3, R3, 0x10, R4, 0xd8, !PT ;  /* 0x0000001003037812 */ /* 0x002fca00078ed804 */
[----:B------:R2:W-:Y:S02]  /*0240*/  STS [UR16+0x8], R3 ;  /* 0x00000803ff007988 */ /* 0x0005e40008000810 */
.L_x_1:
[----:B------:R-:W-:Y:S05]  /*0250*/  BSYNC B0 ;  /* 0x0000000000007941 */ /* 0x000fea0003800000 */
.L_x_0:
[----:B------:R-:W-:Y:S04]  /*0260*/  BSSY B0, `(.L_x_2) ;  /* 0x000000a000007945 */ /* 0x000fe80003800000 */
[----:B------:R-:W-:Y:S05]  /*0270*/  @P2 BRA `(.L_x_3) ;  /* 0x0000000000202947 */ /* 0x000fea0003800000 */
[----:B--2---:R-:W1:Y:S01]  /*0280*/  LDS R3, [UR16+0x34] ;  /* 0x00003410ff037984 */ /* 0x004e620008000800 */
[----:B------:R-:W-:Y:S02]  /*0290*/  IMAD.MOV.U32 R4, RZ, RZ, 0x3f000000 ;  /* 0x3f000000ff047424 */ /* 0x000fe400078e00ff */
[----:B------:R-:W-:Y:S01]  /*02a0*/  @!P2 IMAD.MOV.U32 R5, RZ, RZ, 0x3f ;  /* 0x0000003fff05a424 */ /* 0x000fe200078e00ff */
[----:B------:R-:W2:Y:S02]  /*02b0*/  @!P2 LDS R10, [UR16+0x38] ;  /* 0x00003810ff0aa984 */ /* 0x000ea40008000800 */
[----:B-1----:R-:W-:Y:S02]  /*02c0*/  LOP3.LUT R3, R3, 0xff000000, R4, 0xb8, !PT ;  /* 0xff00000003037812 */ /* 0x002fe400078eb804 */
[----:B--2---:R-:W-:-:S03]  /*02d0*/  @!P2 LOP3.LUT R4, R10, 0xff, R5, 0xb8, !PT ;  /* 0x000000ff0a04a812 */ /* 0x004fc600078eb805 */
[----:B------:R1:W-:Y:S04]  /*02e0*/  STS [UR16+0x34], R3 ;  /* 0x00003403ff007988 */ /* 0x0003e80008000810 */
[----:B------:R1:W-:Y:S02]  /*02f0*/  @!P2 STS [UR16+0x38], R4 ;  /* 0x00003804ff00a988 */ /* 0x0003e40008000810 */
.L_x_3:
[----:B------:R-:W-:Y:S05]  /*0300*/  BSYNC B0 ;  /* 0x0000000000007941 */ /* 0x000fea0003800000 */
.L_x_2:
[----:B------:R-:W-:Y:S04]  /*0310*/  BSSY B0, `(.L_x_4) ;  /* 0x000000e000007945 */ /* 0x000fe80003800000 */
[----:B------:R-:W-:Y:S05]  /*0320*/  @P2 BRA `(.L_x_5) ;  /* 0x0000000000302947 */ /* 0x000fea0003800000 */
[----:B-1----:R-:W1:Y:S01]  /*0330*/  LDS R4, [UR16+0x34] ;  /* 0x00003410ff047984 */ /* 0x002e620008000800 */
[----:B--2---:R-:W2:Y:S03]  /*0340*/  LDC.64 R12, c[0x0][0x238] ;  /* 0x00008e00ff0c7b82 */ /* 0x004ea60000000a00 */
[----:B------:R-:W3:Y:S01]  /*0350*/  LDS R3, [UR16+0x1c] ;  /* 0x00001c10ff037984 */ /* 0x000ee20008000800 */
[C---:B--2---:R-:W-:Y:S01]  /*0360*/  SHF.L.U64.HI R10, R12.reuse, 0x1, R13 ;  /* 0x000000010c0a7819 */ /* 0x044fe2000001020d */
[----:B------:R-:W-:-:S03]  /*0370*/  IMAD.SHL.U32 R5, R12, 0x2, RZ ;  /* 0x000000020c057824 */ /* 0x000fc600078e00ff */
[--C-:B------:R-:W-:Y:S02]  /*0380*/  SHF.R.U32.HI R12, RZ, 0x4, R10.reuse ;  /* 0x00000004ff0c7819 */ /* 0x100fe4000001160a */
[----:B------:R-:W-:-:S05]  /*0390*/  SHF.R.U64 R5, R5, 0x4, R10 ;  /* 0x0000000405057819 */ /* 0x000fca000000120a */
[----:B------:R4:W-:Y:S01]  /*03a0*/  STS [UR16+0xc], R5 ;  /* 0x00000c05ff007988 */ /* 0x0009e20008000810 */
[----:B-1----:R-:W-:Y:S02]  /*03b0*/  LOP3.LUT R4, R4, 0x7, RZ, 0xb8, !PT ;  /* 0x0000000704047812 */ /* 0x002fe400078eb8ff */
[----:B---3--:R-:W-:-:S03]  /*03c0*/  LOP3.LUT R3, R3, 0xf, R12, 0xb8, !PT ;  /* 0x0000000f03037812 */ /* 0x008fc600078eb80c */
[----:B------:R4:W-:Y:S04]  /*03d0*/  STS [UR16+0x34], R4 ;  /* 0x00003404ff007988 */ /* 0x0009e80008000810 */
[----:B------:R4:W-:Y:S02]  /*03e0*/  STS [UR16+0x1c], R3 ;  /* 0x00001c03ff007988 */ /* 0x0009e40008000810 */
.L_x_5:
[----:B------:R-:W-:Y:S05]  /*03f0*/  BSYNC B0 ;  /* 0x0000000000007941 */ /* 0x000fea0003800000 */
.L_x_4:
[----:B------:R-:W-:Y:S04]  /*0400*/  BSSY B1, `(.L_x_6) ;  /* 0x000001a000017945 */ /* 0x000fe80003800000 */
[----:B------:R-:W-:Y:S04]  /*0410*/  BSSY B0, `(.L_x_7) ;  /* 0x0000015000007945 */ /* 0x000fe80003800000 */
[----:B------:R-:W-:Y:S05]  /*0420*/  @P2 BRA `(.L_x_8) ;  /* 0x0000000000202947 */ /* 0x000fea0003800000 */
[----:B-12-4-:R-:W1:Y:S02]  /*0430*/  LDS R3, [UR16+0x34] ;  /* 0x00003410ff037984 */ /* 0x016e640008000800 */
[----:B-1----:R-:W-:-:S05]  /*0440*/  LOP3.LUT R3, R3, 0x38, RZ, 0xb8, !PT ;  /* 0x0000003803037812 */ /* 0x002fca00078eb8ff */
[----:B------:R1:W-:Y:S01]  /*0450*/  STS [UR16+0x34], R3 ;  /* 0x00003403ff007988 */ /* 0x0003e20008000810 */
[----:B------:R-:W-:Y:S05]  /*0460*/  @P2 BRA `(.L_x_9) ;  /* 0x0000000000202947 */ /* 0x000fea0003800000 */
[----:B-1----:R-:W1:Y:S01]  /*0470*/  LDS R3, [UR16+0x8] ;  /* 0x00000810ff037984 */ /* 0x002e620008000800 */
[----:B------:R-:W-:-:S05]  /*0480*/  IMAD.MOV.U32 R4, RZ, RZ, 0x780 ;  /* 0x00000780ff047424 */ /* 0x000fca00078e00ff */
[----:B-1----:R-:W-:-:S05]  /*0490*/  LOP3.LUT R3, R3, 0x500, R4, 0xd8, !PT ;  /* 0x0000050003037812 */ /* 0x002fca00078ed804 */
[----:B------:R3:W-:Y:S02]  /*04a0*/  STS [UR16+0x8], R3 ;  /* 0x00000803ff007988 */ /* 0x0007e40008000810 */
.L_x_8:
[----:B------:R-:W-:Y:S05]  /*04b0*/  @P2 BRA `(.L_x_10) ;  /* 0x0000000000282947 */ /* 0x000fea0003800000 */
[----:B-1234-:R-:W1:Y:S02]  /*04c0*/  LDS R3, [UR16+0x8] ;  /* 0x00000810ff037984 */ /* 0x01ee640008000800 */
[----:B-1----:R-:W-:-:S05]  /*04d0*/  LOP3.LUT R3, R3, 0x1800, RZ, 0xb8, !PT ;  /* 0x0000180003037812 */ /* 0x002fca00078eb8ff */
[----:B------:R2:W-:Y:S02]  /*04e0*/  STS [UR16+0x8], R3 ;  /* 0x00000803ff007988 */ /* 0x0005e40008000810 */
.L_x_9:
[----:B------:R-:W-:Y:S05]  /*04f0*/  @P2 BREAK B0 ;  /* 0x0000000000002942 */ /* 0x000fea0003800000 */
[----:B------:R-:W-:Y:S05]  /*0500*/  @P2 BRA `(.L_x_11) ;  /* 0x0000000000242947 */ /* 0x000fea0003800000 */
[----:B------:R-:W3:Y:S01]  /*0510*/  LDS R4, [UR16+0x8] ;  /* 0x00000810ff047984 */ /* 0x000ee20008000800 */
[----:B-12---:R-:W-:-:S05]  /*0520*/  IMAD.MOV.U32 R3, RZ, RZ, 0x6000 ;  /* 0x00006000ff037424 */ /* 0x006fca00078e00ff */
[----:B---3--:R-:W-:-:S04]  /*0530*/  LOP3.LUT R3, R4, 0x6000, R3, 0xd8, !PT ;  /* 0x0000600004037812 */ /* 0x008fc800078ed803 */
[----:B------:R-:W-:-:S05]  /*0540*/  LOP3.LUT R3, R3, 0x400000, RZ, 0xb8, !PT ;  /* 0x0040000003037812 */ /* 0x000fca00078eb8ff */
[----:B------:R5:W-:Y:S02]  /*0550*/  STS [UR16+0x8], R3 ;  /* 0x00000803ff007988 */ /* 0x000be40008000810 */
.L_x_10:
[----:B------:R-:W-:Y:S05]  /*0560*/  BSYNC B0 ;  /* 0x0000000000007941 */ /* 0x000fea0003800000 */
.L_x_7:
[----:B-12345:R-:W1:Y:S02]  /*0570*/  @!P2 LDS R3, [UR16+0x8] ;  /* 0x00000810ff03a984 */ /* 0x03ee640008000800 */
[----:B-1----:R-:W-:-:S05]  /*0580*/  @!P2 LOP3.LUT R3, R3, 0x8000, RZ, 0xb8, !PT ;  /* 0x000080000303a812 */ /* 0x002fca00078eb8ff */
[----:B------:R3:W-:Y:S02]  /*0590*/  @!P2 STS [UR16+0x8], R3 ;  /* 0x00000803ff00a988 */ /* 0x0007e40008000810 */
.L_x_11:
[----:B------:R-:W-:Y:S05]  /*05a0*/  BSYNC B1 ;  /* 0x0000000000017941 */ /* 0x000fea0003800000 */
.L_x_6:
[----:B------:R-:W-:Y:S05]  /*05b0*/  WARPSYNC.ALL ;  /* 0x0000000000007948 */ /* 0x000fea0003800000 */
[----:B------:R-:W-:Y:S05]  /*05c0*/  @P0 BRA `(.L_x_12) ;  /* 0x0000000000280947 */ /* 0x000fea0003800000 */
[----:B-123--:R-:W1:Y:S01]  /*05d0*/  S2R R3, SR_LANEID ;  /* 0x0000000000037919 */ /* 0x00ee620000000000 */
[----:B------:R-:W-:Y:S05]  /*05e0*/  WARPSYNC.ALL ;  /* 0x0000000000007948 */ /* 0x000fea0003800000 */
[----:B-1----:R-:W-:-:S05]  /*05f0*/  IMAD.SHL.U32 R3, R3, 0x4, RZ ;  /* 0x0000000403037824 */ /* 0x002fca00078e00ff */
[----:B------:R-:W1:Y:S01]  /*0600*/  LDS R9, [R3+UR16] ;  /* 0x0000001003097984 */ /* 0x000e620008000800 */
[----:B------:R-:W-:-:S05]  /*0610*/  IADD3 R4, P1, R3, UR24, RZ ;  /* 0x0000001803047c10 */ /* 0x000fca000ff3e0ff */
[----:B------:R-:W-:-:S05]  /*0620*/  IMAD.X R5, RZ, RZ, UR25, P1 ;  /* 0x00000019ff057e24 */ /* 0x000fca00088e06ff */
[----:B-1----:R4:W5:Y:S01]  /*0630*/  ATOMG.E.EXCH.STRONG.GPU PT, RZ, [R4], R9 ;  /* 0x0000000904ff73a8 */ /* 0x00296200041ee100 */
[----:B------:R-:W-:-:S04]  /*0640*/  DEPBAR {5,4,3,2,1,0} ;  /* 0x0000003f0000791a */ /* 0x000fc80000000000 */
[----:B------:R4:W-:Y:S01]  /*0650*/  UTMACCTL.IV [UR24] ;  /* 0x00000000180079b9 */ /* 0x0009e20008000000 */
[----:B------:R-:W-:Y:S01]  /*0660*/  NOP ;  /* 0x0000000000007918 */ /* 0x000fe20000000000 */
.L_x_12:
[----:B------:R-:W-:Y:S05]  /*0670*/  @P0 BRA `(.L_x_13) ;  /* 0x00000000000c0947 */ /* 0x000fea0003800000 */
[----:B------:R0:W-:Y:S01]  /*0680*/  UTMACMDFLUSH ;  /* 0x00000000000079b7 */ /* 0x0001e20000000000 */
[----:B------:R-:W-:Y:S05]  /*0690*/  @P0 BRA `(.L_x_13) ;  /* 0x0000000000040947 */ /* 0x000fea0003800000 */
[----:B------:R-:W-:-:S04]  /*06a0*/  DEPBAR.LE SB0, 0x0 ;  /* 0x000080000000791a */ /* 0x000fc80000000000 */
.L_x_13:
[----:B------:R-:W-:Y:S05]  /*06b0*/  WARPSYNC.ALL ;  /* 0x0000000000007948 */ /* 0x000fea0003800000 */
[----:B-----5:R-:W-:Y:S06]  /*06c0*/  BAR.SYNC.DEFER_BLOCKING 0x0 ;  /* 0x0000000000007b1d */ /* 0x020fec0000010000 */
[----:B------:R-:W-:Y:S02]  /*06d0*/  BSSY B1, `(.L_x_14) ;  /* 0x000000b000017945 */ /* 0x000fe40003800000 */
[----:B------:R-:W-:Y:S06]  /*06e0*/  BAR.SYNC.DEFER_BLOCKING 0x0 ;  /* 0x0000000000007b1d */ /* 0x000fec0000010000 */
[----:B------:R5:W-:Y:S01]  /*06f0*/  @!P0 STS [R8], RZ ;  /* 0x000000ff08008388 */ /* 0x000be20000000800 */
[----:B------:R-:W-:Y:S01]  /*0700*/  NOP ;  /* 0x0000000000007918 */ /* 0x000fe20000000000 */
[----:B------:R-:W-:Y:S05]  /*0710*/  @P2 BRA `(.L_x_15) ;  /* 0x0000000000182947 */ /* 0x000fea0003800000 */
[----:B-123--:R-:W1:Y:S01]  /*0720*/  LDS R3, [UR16+0x8] ;  /* 0x00000810ff037984 */ /* 0x00ee620008000800 */
[----:B------:R-:W2:Y:S01]  /*0730*/  LDC.64 R12, c[0x0][0x218] ;  /* 0x00008600ff0c7b82 */ /* 0x000ea20000000a00 */
[----:B----4-:R-:W-:Y:S02]  /*0740*/  IMAD.MOV.U32 R4, RZ, RZ, 0x70 ;  /* 0x00000070ff047424 */ /* 0x010fe400078e00ff */
[----:B--2---:R2:W-:Y:S03]  /*0750*/  STS.64 [UR16], R12 ;  /* 0x0000000cff007988 */ /* 0x0045e60008000a10 */
[----:B-1----:R-:W-:-:S05]  /*0760*/  LOP3.LUT R3, R3, 0x10, R4, 0xd8, !PT ;  /* 0x0000001003037812 */ /* 0x002fca00078ed804 */
[----:B------:R2:W-:Y:S02]  /*0770*/  STS [UR16+0x8], R3 ;  /* 0x00000803ff007988 */ /* 0x0005e40008000810 */
.L_x_15:
[----:B----4-:R-:W-:Y:S05]  /*0780*/  BSYNC B1 ;  /* 0x0000000000017941 */ /* 0x010fea0003800000 */
.L_x_14:
[----:B------:R-:W-:Y:S04]  /*0790*/  BSSY B2, `(.L_x_16) ;  /* 0x000000f000027945 */ /* 0x000fe80003800000 */
[----:B------:R-:W-:Y:S04]  /*07a0*/  BSSY B1, `(.L_x_17) ;  /* 0x000000c000017945 */ /* 0x000fe80003800000 */
[----:B------:R-:W-:Y:S05]  /*07b0*/  @P2 BRA `(.L_x_18) ;  /* 0x0000000000282947 */ /* 0x000fea0003800000 */
[----:B-123--:R-:W1:Y:S01]  /*07c0*/  LDS R3, [UR16+0x34] ;  /* 0x00003410ff037984 */ /* 0x00ee620008000800 */
[----:B------:R-:W-:Y:S01]  /*07d0*/  IMAD.MOV.U32 R4, RZ, RZ, 0x3f000000 ;  /* 0x3f000000ff047424 */ /* 0x000fe200078e00ff */
[----:B------:R-:W-:Y:S05]  /*07e0*/  @P2 BREAK B1 ;  /* 0x0000000000012942 */ /* 0x000fea0003800000 */
[----:B-1----:R-:W-:-:S05]  /*07f0*/  LOP3.LUT R3, R3, 0xff000000, R4, 0xb8, !PT ;  /* 0xff00000003037812 */ /* 0x002fca00078eb804 */
[----:B------:R1:W-:Y:S01]  /*0800*/  STS [UR16+0x34], R3 ;  /* 0x00003403ff007988 */ /* 0x0003e20008000810 */
[----:B------:R-:W-:Y:S05]  /*0810*/  @P2 BRA `(.L_x_19) ;  /* 0x0000000000182947 */ /* 0x000fea0003800000 */
[----:B-1----:R-:W1:Y:S01]  /*0820*/  LDS R3, [UR16+0x38] ;  /* 0x00003810ff037984 */ /* 0x002e620008000800 */
[----:B------:R-:W-:-:S05]  /*0830*/  IMAD.MOV.U32 R4, RZ, RZ, 0x3f ;  /* 0x0000003fff047424 */ /* 0x000fca00078e00ff */
[----:B-1----:R-:W-:-:S05]  /*0840*/  LOP3.LUT R3, R3, 0xff, R4, 0xb8, !PT ;  /* 0x000000ff03037812 */ /* 0x002fca00078eb804 */
[----:B------:R4:W-:Y:S02]  /*0850*/  STS [UR16+0x38], R3 ;  /* 0x00003803ff007988 */ /* 0x0009e40008000810 */
.L_x_18:
[----:B------:R-:W-:Y:S05]  /*0860*/  BSYNC B1 ;  /* 0x0000000000017941 */ /* 0x000fea0003800000 */
.L_x_17:
[----:B------:R1:W-:Y:S02]  /*0870*/  @!P2 STS [UR16+0x20], R11 ;  /* 0x0000200bff00a988 */ /* 0x0003e40008000810 */
.L_x_19:
[----:B------:R-:W-:Y:S05]  /*0880*/  BSYNC B2 ;  /* 0x0000000000027941 */ /* 0x000fea0003800000 */
.L_x_16:
[----:B------:R-:W-:Y:S05]  /*0890*/  WARPSYNC.ALL ;  /* 0x0000000000007948 */ /* 0x000fea0003800000 */
[----:B-1234-:R-:W1:Y:S01]  /*08a0*/  LDC R3, c[0x0][0x22c] ;  /* 0x00008b00ff037b82 */ /* 0x01ee620000000800 */
[----:B------:R-:W-:Y:S01]  /*08b0*/  BSSY B2, `(.L_x_20) ;  /* 0x0000010000027945 */ /* 0x000fe20003800000 */
[----:B-1----:R-:W-:-:S05]  /*08c0*/  VIADD R3, R3, 0xffffffff ;  /* 0xffffffff03037836 */ /* 0x002fca0000000000 */
[----:B------:R1:W-:Y:S01]  /*08d0*/  @!P2 STS [UR16+0x24], R3 ;  /* 0x00002403ff00a988 */ /* 0x0003e20008000810 */
[----:B------:R-:W-:Y:S05]  /*08e0*/  @P2 BRA `(.L_x_21) ;  /* 0x0000000000302947 */ /* 0x000fea0003800000 */
[----:B------:R-:W2:Y:S01]  /*08f0*/  LDS R5, [UR16+0x34] ;  /* 0x00003410ff057984 */ /* 0x000ea20008000800 */
[----:B------:R-:W3:Y:S03]  /*0900*/  LDC.64 R12, c[0x0][0x240] ;  /* 0x00009000ff0c7b82 */ /* 0x000ee60000000a00 */
[----:B------:R-:W4:Y:S01]  /*0910*/  LDS R4, [UR16+0x1c] ;  /* 0x00001c10ff047984 */ /* 0x000f220008000800 */
[C---:B---3--:R-:W-:Y:S01]  /*0920*/  SHF.L.U64.HI R10, R12.reuse, 0x1, R13 ;  /* 0x000000010c0a7819 */ /* 0x048fe2000001020d */
[----:B------:R-:W-:-:S03]  /*0930*/  IMAD.SHL.U32 R9, R12, 0x2, RZ ;  /* 0x000000020c097824 */ /* 0x000fc600078e00ff */
[--C-:B------:R-:W-:Y:S02]  /*0940*/  SHF.R.U32.HI R11, RZ, 0x4, R10.reuse ;  /* 0x00000004ff0b7819 */ /* 0x100fe4000001160a */
[----:B------:R-:W-:-:S05]  /*0950*/  SHF.R.U64 R9, R9, 0x4, R10 ;  /* 0x0000000409097819 */ /* 0x000fca000000120a */
[----:B------:R3:W-:Y:S01]  /*0960*/  STS [UR16+0xc], R9 ;  /* 0x00000c09ff007988 */ /* 0x0007e20008000810 */
[----:B--2---:R-:W-:Y:S02]  /*0970*/  LOP3.LUT R5, R5, 0x7, RZ, 0xb8, !PT ;  /* 0x0000000705057812 */ /* 0x004fe400078eb8ff */
[----:B----4-:R-:W-:-:S03]  /*0980*/  LOP3.LUT R4, R4, 0xf, R11, 0xb8, !PT ;  /* 0x0000000f04047812 */ /* 0x010fc600078eb80b */
[----:B------:R3:W-:Y:S04]  /*0990*/  STS [UR16+0x34], R5 ;  /* 0x00003405ff007988 */ /* 0x0007e80008000810 */
[----:B------:R3:W-:Y:S02]  /*09a0*/  STS [UR16+0x1c], R4 ;  /* 0x00001c04ff007988 */ /* 0x0007e40008000810 */
.L_x_21:
[----:B------:R-:W-:Y:S05]  /*09b0*/  BSYNC B2 ;  /* 0x0000000000027941 */ /* 0x000fea0003800000 */
.L_x_20:
[----:B------:R-:W-:Y:S04]  /*09c0*/  BSSY B3, `(.L_x_22) ;  /* 0x000001a000037945 */ /* 0x000fe80003800000 */
[----:B------:R-:W-:Y:S04]  /*09d0*/  BSSY B2, `(.L_x_23) ;  /* 0x0000015000027945 */ /* 0x000fe80003800000 */
[----:B------:R-:W-:Y:S05]  /*09e0*/  @P2 BRA `(.L_x_24) ;  /* 0x0000000000202947 */ /* 0x000fea0003800000 */
[----:B---3--:R-:W2:Y:S02]  /*09f0*/  LDS R4, [UR16+0x34] ;  /* 0x00003410ff047984 */ /* 0x008ea40008000800 */
[----:B--2---:R-:W-:-:S05]  /*0a00*/  LOP3.LUT R4, R4, 0x38, RZ, 0xb8, !PT ;  /* 0x0000003804047812 */ /* 0x004fca00078eb8ff */
[----:B------:R2:W-:Y:S01]  /*0a10*/  STS [UR16+0x34], R4 ;  /* 0x00003404ff007988 */ /* 0x0005e20008000810 */
[----:B------:R-:W-:Y:S05]  /*0a20*/  @P2 BRA `(.L_x_25) ;  /* 0x0000000000202947 */ /* 0x000fea0003800000 */
[----:B--2---:R-:W2:Y:S01]  /*0a30*/  LDS R4, [UR16+0x8] ;  /* 0x00000810ff047984 */ /* 0x004ea20008000800 */
[----:B------:R-:W-:-:S05]  /*0a40*/  IMAD.MOV.U32 R5, RZ, RZ, 0x780 ;  /* 0x00000780ff057424 */ /* 0x000fca00078e00ff */
[----:B--2---:R-:W-:-:S05]  /*0a50*/  LOP3.LUT R4, R4, 0x500, R5, 0xd8, !PT ;  /* 0x0000050004047812 */ /* 0x004fca00078ed805 */
[----:B------:R2:W-:Y:S02]  /*0a60*/  STS [UR16+0x8], R4 ;  /* 0x00000804ff007988 */ /* 0x0005e40008000810 */
.L_x_24:
[----:B------:R-:W-:Y:S05]  /*0a70*/  @P2 BRA `(.L_x_26) ;  /* 0x0000000000282947 */ /* 0x000fea0003800000 */
[----:B--23--:R-:W2:Y:S02]  /*0a80*/  LDS R4, [UR16+0x8] ;  /* 0x00000810ff047984 */ /* 0x00cea40008000800 */
[----:B--2---:R-:W-:-:S05]  /*0a90*/  LOP3.LUT R4, R4, 0x1800, RZ, 0xb8, !PT ;  /* 0x0000180004047812 */ /* 0x004fca00078eb8ff */
[----:B------:R3:W-:Y:S02]  /*0aa0*/  STS [UR16+0x8], R4 ;  /* 0x00000804ff007988 */ /* 0x0007e40008000810 */
.L_x_25:
[----:B------:R-:W-:Y:S05]  /*0ab0*/  @P2 BREAK B2 ;  /* 0x0000000000022942 */ /* 0x000fea0003800000 */
[----:B------:R-:W-:Y:S05]  /*0ac0*/  @P2 BRA `(.L_x_27) ;  /* 0x0000000000242947 */ /* 0x000fea0003800000 */
[----:B--23--:R-:W2:Y:S01]  /*0ad0*/  LDS R4, [UR16+0x8] ;  /* 0x00000810ff047984 */ /* 0x00cea20008000800 */
[----:B------:R-:W-:-:S05]  /*0ae0*/  IMAD.MOV.U32 R5, RZ, RZ, 0x6000 ;  /* 0x00006000ff057424 */ /* 0x000fca00078e00ff */
[----:B--2---:R-:W-:-:S04]  /*0af0*/  LOP3.LUT R4, R4, 0x6000, R5, 0xd8, !PT ;  /* 0x0000600004047812 */ /* 0x004fc800078ed805 */
[----:B------:R-:W-:-:S05]  /*0b00*/  LOP3.LUT R4, R4, 0x400000, RZ, 0xb8, !PT ;  /* 0x0040000004047812 */ /* 0x000fca00078eb8ff */
[----:B------:R4:W-:Y:S02]  /*0b10*/  STS [UR16+0x8], R4 ;  /* 0x00000804ff007988 */ /* 0x0009e40008000810 */
.L_x_26:
[----:B------:R-:W-:Y:S05]  /*0b20*/  BSYNC B2 ;  /* 0x0000000000027941 */ /* 0x000fea0003800000 */
.L_x_23:
[----:B--234-:R-:W2:Y:S02]  /*0b30*/  @!P2 LDS R4, [UR16+0x8] ;  /* 0x00000810ff04a984 */ /* 0x01cea40008000800 */
[----:B--2---:R-:W-:-:S05]  /*0b40*/  @!P2 LOP3.LUT R4, R4, 0x8000, RZ, 0xb8, !PT ;  /* 0x000080000404a812 */ /* 0x004fca00078eb8ff */
[----:B------:R4:W-:Y:S02]  /*0b50*/  @!P2 STS [UR16+0x8], R4 ;  /* 0x00000804ff00a988 */ /* 0x0009e40008000810 */
.L_x_27:
[----:B------:R-:W-:Y:S05]  /*0b60*/  BSYNC B3 ;  /* 0x0000000000037941 */ /* 0x000fea0003800000 */
.L_x_22:
[----:B------:R-:W-:Y:S05]  /*0b70*/  WARPSYNC.ALL ;  /* 0x0000000000007948 */ /* 0x000fea0003800000 */
[----:B------:R-:W-:-:S04]  /*0b80*/  UIADD3 UR27, UR5, 0x80, URZ ;  /* 0x00000080051b7890 */ /* 0x000fc8000fffe03f */
[----:B------:R-:W-:-:S04]  /*0b90*/  UIADD3 UR26, UP0, UR27, UR28, URZ ;  /* 0x0000001c1b1a7290 */ /* 0x000fc8000ff1e03f */
[----:B------:R-:W-:Y:S01]  /*0ba0*/  ULEA.HI.X.SX32 UR27, UR27, UR29, 0x1, UP0 ;  /* 0x0000001d1b1b7291 */ /* 0x000fe200080f0e3f */
[----:B------:R-:W-:Y:S11]  /*0bb0*/  @P0 BRA `(.L_x_28) ;  /* 0x0000000000280947 */ /* 0x000ff60003800000 */
[----:B--234-:R-:W2:Y:S01]  /*0bc0*/  S2R R4, SR_LANEID ;  /* 0x0000000000047919 */ /* 0x01cea20000000000 */
[----:B------:R-:W-:Y:S05]  /*0bd0*/  WARPSYNC.ALL ;  /* 0x0000000000007948 */ /* 0x000fea0003800000 */
[----:B--2---:R-:W-:-:S05]  /*0be0*/  IMAD.SHL.U32 R10, R4, 0x4, RZ ;  /* 0x00000004040a7824 */ /* 0x004fca00078e00ff */
[----:B------:R-:W2:Y:S01]  /*0bf0*/  LDS R9, [R10+UR16] ;  /* 0x000000100a097984 */ /* 0x000ea20008000800 */
[----:B------:R-:W-:-:S05]  /*0c00*/  IADD3 R4, P1, R10, UR26, RZ ;  /* 0x0000001a0a047c10 */ /* 0x000fca000ff3e0ff */
[----:B------:R-:W-:-:S05]  /*0c10*/  IMAD.X R5, RZ, RZ, UR27, P1 ;  /* 0x0000001bff057e24 */ /* 0x000fca00088e06ff */
[----:B--2---:R2:W3:Y:S01]  /*0c20*/  ATOMG.E.EXCH.STRONG.GPU PT, RZ, [R4], R9 ;  /* 0x0000000904ff73a8 */ /* 0x0044e200041ee100 */
[----:B------:R-:W-:-:S04]  /*0c30*/  DEPBAR {5,4,3,2,1,0} ;  /* 0x0000003f0000791a */ /* 0x000fc80000000000 */
[----:B------:R2:W-:Y:S01]  /*0c40*/  UTMACCTL.IV [UR26] ;  /* 0x000000001a0079b9 */ /* 0x0005e20008000000 */
[----:B------:R-:W-:Y:S01]  /*0c50*/  NOP ;  /* 0x0000000000007918 */ /* 0x000fe20000000000 */
.L_x_28:
[----:B------:R-:W-:Y:S05]  /*0c60*/  @P0 BRA `(.L_x_29) ;  /* 0x00000000000c0947 */ /* 0x000fea0003800000 */
[----:B------:R0:W-:Y:S01]  /*0c70*/  UTMACMDFLUSH ;  /* 0x00000000000079b7 */ /* 0x0001e20000000000 */
[----:B------:R-:W-:Y:S05]  /*0c80*/  @P0 BRA `(.L_x_29) ;  /* 0x0000000000040947 */ /* 0x000fea0003800000 */
[----:B------:R-:W-:-:S04]  /*0c90*/  DEPBAR.LE SB0, 0x0 ;  /* 0x000080000000791a */ /* 0x000fc80000000000 */
.L_x_29:
[----:B------:R-:W-:Y:S05]  /*0ca0*/  WARPSYNC.ALL ;  /* 0x0000000000007948 */ /* 0x000fea0003800000 */
[----:B---3--:R-:W-:Y:S06]  /*0cb0*/  BAR.SYNC.DEFER_BLOCKING 0x0 ;  /* 0x0000000000007b1d */ /* 0x008fec0000010000 */
[----:B------:R-:W-:Y:S02]  /*0cc0*/  BSSY B3, `(.L_x_30) ;  /* 0x000000b000037945 */ /* 0x000fe40003800000 */
[----:B------:R-:W-:Y:S06]  /*0cd0*/  BAR.SYNC.DEFER_BLOCKING 0x0 ;  /* 0x0000000000007b1d */ /* 0x000fec0000010000 */
[----:B------:R3:W-:Y:S01]  /*0ce0*/  @!P0 STS [R8], RZ ;  /* 0x000000ff08008388 */ /* 0x0007e20000000800 */
[----:B------:R-:W-:Y:S01]  /*0cf0*/  NOP ;  /* 0x0000000000007918 */ /* 0x000fe20000000000 */
[----:B------:R-:W-:Y:S05]  /*0d00*/  @P2 BRA `(.L_x_31) ;  /* 0x0000000000182947 */ /* 0x000fea0003800000 */
[----:B--2-4-:R-:W2:Y:S01]  /*0d10*/  LDS R4, [UR16+0x8] ;  /* 0x00000810ff047984 */ /* 0x014ea20008000800 */
[----:B---3-5:R-:W3:Y:S01]  /*0d20*/  LDC.64 R8, c[0x0][0x220] ;  /* 0x00008800ff087b82 */ /* 0x028ee20000000a00 */
[----:B------:R-:W-:Y:S02]  /*0d30*/  IMAD.MOV.U32 R5, RZ, RZ, 0x70 ;  /* 0x00000070ff057424 */ /* 0x000fe400078e00ff */
[----:B---3--:R3:W-:Y:S03]  /*0d40*/  STS.64 [UR16], R8 ;  /* 0x00000008ff007988 */ /* 0x0087e60008000a10 */
[----:B--2---:R-:W-:-:S05]  /*0d50*/  LOP3.LUT R4, R4, 0x10, R5, 0xd8, !PT ;  /* 0x0000001004047812 */ /* 0x004fca00078ed805 */
[----:B------:R3:W-:Y:S02]  /*0d60*/  STS [UR16+0x8], R4 ;  /* 0x00000804ff007988 */ /* 0x0007e40008000810 */
.L_x_31:
[----:B--2---:R-:W-:Y:S05]  /*0d70*/  BSYNC B3 ;  /* 0x0000000000037941 */ /* 0x004fea0003800000 */
.L_x_30:
[----:B------:R-:W-:Y:S04]  /*0d80*/  BSSY B4, `(.L_x_32) ;  /* 0x0000011000047945 */ /* 0x000fe80003800000 */
[----:B------:R-:W-:Y:S04]  /*0d90*/  BSSY B3, `(.L_x_33) ;  /* 0x000000e000037945 */ /* 0x000fe80003800000 */
[----:B------:R-:W-:Y:S05]  /*0da0*/  @P2 BRA `(.L_x_34) ;  /* 0x0000000000242947 */ /* 0x000fea0003800000 */
[----:B---34-:R-:W2:Y:S01]  /*0db0*/  LDS R4, [UR16+0x34] ;  /* 0x00003410ff047984 */ /* 0x018ea20008000800 */
[----:B------:R-:W-:-:S05]  /*0dc0*/  IMAD.MOV.U32 R5, RZ, RZ, 0x3f000000 ;  /* 0x3f000000ff057424 */ /* 0x000fca00078e00ff */
[----:B--2---:R-:W-:-:S05]  /*0dd0*/  LOP3.LUT R4, R4, 0xff000000, R5, 0xb8, !PT ;  /* 0xff00000004047812 */ /* 0x004fca00078eb805 */
[----:B------:R2:W-:Y:S01]  /*0de0*/  STS [UR16+0x34], R4 ;  /* 0x00003404ff007988 */ /* 0x0005e20008000810 */
[----:B------:R-:W-:Y:S05]  /*0df0*/  @P2 BRA `(.L_x_35) ;  /* 0x00000000001c2947 */ /* 0x000fea0003800000 */
[----:B--2---:R-:W2:Y:S01]  /*0e00*/  LDS R4, [UR16+0x38] ;  /* 0x00003810ff047984 */ /* 0x004ea20008000800 */
[----:B------:R-:W-:-:S05]  /*0e10*/  IMAD.MOV.U32 R5, RZ, RZ, 0x3f ;  /* 0x0000003fff057424 */ /* 0x000fca00078e00ff */
[----:B--2---:R-:W-:-:S05]  /*0e20*/  LOP3.LUT R4, R4, 0xff, R5, 0xb8, !PT ;  /* 0x000000ff04047812 */ /* 0x004fca00078eb805 */
[----:B------:R2:W-:Y:S02]  /*0e30*/  STS [UR16+0x38], R4 ;  /* 0x00003804ff007988 */ /* 0x0005e40008000810 */
.L_x_34:
[----:B------:R-:W-:Y:S05]  /*0e40*/  @P2 BREAK B3 ;  /* 0x0000000000032942 */ /* 0x000fea0003800000 */
[----:B------:R-:W-:Y:S05]  /*0e50*/  @P2 BRA `(.L_x_36) ;  /* 0x00000000000c2947 */ /* 0x000fea0003800000 */
[----:B------:R1:W-:Y:S02]  /*0e60*/  STS [UR16+0x20], R3 ;  /* 0x00002003ff007988 */ /* 0x0003e40008000810 */
.L_x_35:
[----:B------:R-:W-:Y:S05]  /*0e70*/  BSYNC B3 ;  /* 0x0000000000037941 */ /* 0x000fea0003800000 */
.L_x_33:
[----:B------:R1:W-:Y:S02]  /*0e80*/  @!P2 STS [UR16+0x24], R2 ;  /* 0x00002402ff00a988 */ /* 0x0003e40008000810 */
.L_x_36:
[----:B------:R-:W-:Y:S05]  /*0e90*/  BSYNC B4 ;  /* 0x0000000000047941 */ /* 0x000fea0003800000 */
.L_x_32:
[----:B------:R-:W-:Y:S05]  /*0ea0*/  WARPSYNC.ALL ;  /* 0x0000000000007948 */ /* 0x000fea0003800000 */
[----:B------:R-:W-:Y:S04]  /*0eb0*/  BSSY B4, `(.L_x_37) ;  /* 0x000000e000047945 */ /* 0x000fe80003800000 */
[----:B------:R-:W-:Y:S05]  /*0ec0*/  @P2 BRA `(.L_x_38) ;  /* 0x0000000000302947 */ /* 0x000fea0003800000 */
[----:B-1----:R-:W1:Y:S01]  /*0ed0*/  LDS R3, [UR16+0x34] ;  /* 0x00003410ff037984 */ /* 0x002e620008000800 */
[----:B--234-:R-:W2:Y:S03]  /*0ee0*/  LDC.64 R4, c[0x0][0x248] ;  /* 0x00009200ff047b82 */ /* 0x01cea60000000a00 */
        /* <DEDUP_REMOVED lines=10> */
.L_x_38:
[----:B------:R-:W-:Y:S05]  /*0f90*/  BSYNC B4 ;  /* 0x0000000000047941 */ /* 0x000fea0003800000 */
.L_x_37:
[----:B------:R-:W-:Y:S04]  /*0fa0*/  BSSY B4, `(.L_x_39) ;  /* 0x000001a000047945 */ /* 0x000fe80003800000 */
[----:B------:R-:W-:Y:S04]  /*0fb0*/  BSSY B5, `(.L_x_40) ;  /* 0x0000015000057945 */ /* 0x000fe80003800000 */
[----:B------:R-:W-:Y:S05]  /*0fc0*/  @P2 BRA `(.L_x_41) ;  /* 0x0000000000202947 */ /* 0x000fea0003800000 */
[----:B-12---:R-:W1:Y:S02]  /*0fd0*/  LDS R2, [UR16+0x34] ;  /* 0x00003410ff027984 */ /* 0x006e640008000800 */
[----:B-1----:R-:W-:-:S05]  /*0fe0*/  LOP3.LUT R2, R2, 0x38, RZ, 0xb8, !PT ;  /* 0x0000003802027812 */ /* 0x002fca00078eb8ff */
[----:B------:R1:W-:Y:S01]  /*0ff0*/  STS [UR16+0x34], R2 ;  /* 0x00003402ff007988 */ /* 0x0003e20008000810 */
[----:B------:R-:W-:Y:S05]  /*1000*/  @P2 BRA `(.L_x_42) ;  /* 0x0000000000202947 */ /* 0x000fea0003800000 */
[----:B-1----:R-:W1:Y:S01]  /*1010*/  LDS R2, [UR16+0x8] ;  /* 0x00000810ff027984 */ /* 0x002e620008000800 */
[----:B------:R-:W-:-:S05]  /*1020*/  IMAD.MOV.U32 R3, RZ, RZ, 0x780 ;  /* 0x00000780ff037424 */ /* 0x000fca00078e00ff */
[----:B-1----:R-:W-:-:S05]  /*1030*/  LOP3.LUT R2, R2, 0x500, R3, 0xd8, !PT ;  /* 0x0000050002027812 */ /* 0x002fca00078ed803 */
[----:B------:R1:W-:Y:S02]  /*1040*/  STS [UR16+0x8], R2 ;  /* 0x00000802ff007988 */ /* 0x0003e40008000810 */
.L_x_41:
[----:B------:R-:W-:Y:S05]  /*1050*/  @P2 BRA `(.L_x_43) ;  /* 0x0000000000282947 */ /* 0x000fea0003800000 */
[----:B-12---:R-:W1:Y:S02]  /*1060*/  LDS R2, [UR16+0x8] ;  /* 0x00000810ff027984 */ /* 0x006e640008000800 */
[----:B-1----:R-:W-:-:S05]  /*1070*/  LOP3.LUT R2, R2, 0x1800, RZ, 0xb8, !PT ;  /* 0x0000180002027812 */ /* 0x002fca00078eb8ff */
[----:B------:R2:W-:Y:S02]  /*1080*/  STS [UR16+0x8], R2 ;  /* 0x00000802ff007988 */ /* 0x0005e40008000810 */
.L_x_42:
[----:B------:R-:W-:Y:S05]  /*1090*/  @P2 BREAK B5 ;  /* 0x0000000000052942 */ /* 0x000fea0003800000 */
[----:B------:R-:W-:Y:S05]  /*10a0*/  @P2 BRA `(.L_x_44) ;  /* 0x0000000000242947 */ /* 0x000fea0003800000 */
[----:B-12---:R-:W1:Y:S01]  /*10b0*/  LDS R2, [UR16+0x8] ;  /* 0x00000810ff027984 */ /* 0x006e620008000800 */
[----:B------:R-:W-:-:S05]  /*10c0*/  IMAD.MOV.U32 R3, RZ, RZ, 0x6000 ;  /* 0x00006000ff037424 */ /* 0x000fca00078e00ff */
[----:B-1----:R-:W-:-:S04]  /*10d0*/  LOP3.LUT R2, R2, 0x6000, R3, 0xd8, !PT ;  /* 0x0000600002027812 */ /* 0x002fc800078ed803 */
[----:B------:R-:W-:-:S05]  /*10e0*/  LOP3.LUT R2, R2, 0x400000, RZ, 0xb8, !PT ;  /* 0x0040000002027812 */ /* 0x000fca00078eb8ff */
[----:B------:R1:W-:Y:S02]  /*10f0*/  STS [UR16+0x8], R2 ;  /* 0x00000802ff007988 */ /* 0x0003e40008000810 */
.L_x_43:
[----:B------:R-:W-:Y:S05]  /*1100*/  BSYNC B5 ;  /* 0x0000000000057941 */ /* 0x000fea0003800000 */
.L_x_40:
[----:B-12---:R-:W1:Y:S02]  /*1110*/  @!P2 LDS R2, [UR16+0x8] ;  /* 0x00000810ff02a984 */ /* 0x006e640008000800 */
[----:B-1----:R-:W-:-:S05]  /*1120*/  @!P2 LOP3.LUT R2, R2, 0x8000, RZ, 0xb8, !PT ;  /* 0x000080000202a812 */ /* 0x002fca00078eb8ff */
[----:B------:R1:W-:Y:S02]  /*1130*/  @!P2 STS [UR16+0x8], R2 ;  /* 0x00000802ff00a988 */ /* 0x0003e40008000810 */
.L_x_44:
[----:B------:R-:W-:Y:S05]  /*1140*/  BSYNC B4 ;  /* 0x0000000000047941 */ /* 0x000fea0003800000 */
.L_x_39:
[----:B------:R-:W-:Y:S05]  /*1150*/  WARPSYNC.ALL ;  /* 0x0000000000007948 */ /* 0x000fea0003800000 */
[----:B------:R-:W-:-:S04]  /*1160*/  UIADD3 UR5, UR5, 0x100, URZ ;  /* 0x0000010005057890 */ /* 0x000fc8000fffe03f */
[----:B------:R-:W-:-:S04]  /*1170*/  UIADD3 UR28, UP0, UR5, UR28, URZ ;  /* 0x0000001c051c7290 */ /* 0x000fc8000ff1e03f */
[----:B------:R-:W-:Y:S01]  /*1180*/  ULEA.HI.X.SX32 UR29, UR5, UR29, 0x1, UP0 ;  /* 0x0000001d051d7291 */ /* 0x000fe200080f0e3f */
[----:B------:R-:W-:Y:S11]  /*1190*/  @P0 BRA `(.L_x_45) ;  /* 0x0000000000280947 */ /* 0x000ff60003800000 */
[----:B-12---:R-:W3:Y:S01]  /*11a0*/  S2R R2, SR_LANEID ;  /* 0x0000000000027919 */ /* 0x006ee20000000000 */
[----:B------:R-:W-:Y:S05]  /*11b0*/  WARPSYNC.ALL ;  /* 0x0000000000007948 */ /* 0x000fea0003800000 */
[----:B---34-:R-:W-:-:S05]  /*11c0*/  IMAD.SHL.U32 R4, R2, 0x4, RZ ;  /* 0x0000000402047824 */ /* 0x018fca00078e00ff */
[----:B------:R-:W1:Y:S01]  /*11d0*/  LDS R5, [R4+UR16] ;  /* 0x0000001004057984 */ /* 0x000e620008000800 */
[----:B------:R-:W-:-:S05]  /*11e0*/  IADD3 R2, P1, R4, UR28, RZ ;  /* 0x0000001c04027c10 */ /* 0x000fca000ff3e0ff */
[----:B------:R-:W-:-:S05]  /*11f0*/  IMAD.X R3, RZ, RZ, UR29, P1 ;  /* 0x0000001dff037e24 */ /* 0x000fca00088e06ff */
[----:B-1----:R1:W2:Y:S01]  /*1200*/  ATOMG.E.EXCH.STRONG.GPU PT, RZ, [R2], R5 ;  /* 0x0000000502ff73a8 */ /* 0x0022a200041ee100 */
[----:B------:R-:W-:-:S04]  /*1210*/  DEPBAR {5,4,3,2,1,0} ;  /* 0x0000003f0000791a */ /* 0x000fc80000000000 */
[----:B------:R1:W-:Y:S01]  /*1220*/  UTMACCTL.IV [UR28] ;  /* 0x000000001c0079b9 */ /* 0x0003e20008000000 */
[----:B------:R-:W-:Y:S01]  /*1230*/  NOP ;  /* 0x0000000000007918 */ /* 0x000fe20000000000 */
.L_x_45:
[----:B------:R-:W-:Y:S05]  /*1240*/  @P0 BRA `(.L_x_46) ;  /* 0x00000000000c0947 */ /* 0x000fea0003800000 */
[----:B------:R0:W-:Y:S01]  /*1250*/  UTMACMDFLUSH ;  /* 0x00000000000079b7 */ /* 0x0001e20000000000 */
[----:B------:R-:W-:Y:S05]  /*1260*/  @P0 BRA `(.L_x_46) ;  /* 0x0000000000040947 */ /* 0x000fea0003800000 */
[----:B------:R-:W-:-:S04]  /*1270*/  DEPBAR.LE SB0, 0x0 ;  /* 0x000080000000791a */ /* 0x000fc80000000000 */
.L_x_46:
[----:B------:R-:W-:Y:S05]  /*1280*/  WARPSYNC.ALL ;  /* 0x0000000000007948 */ /* 0x000fea0003800000 */
[----:B--2---:R-:W-:Y:S01]  /*1290*/  BAR.SYNC.DEFER_BLOCKING 0x0 ;  /* 0x0000000000007b1d */ /* 0x004fe20000010000 */
[----:B------:R-:W-:Y:S01]  /*12a0*/  ISETP.GE.AND P0, PT, R7, 0x1, PT ;  /* 0x000000010700780c */ /* 0x000fe20003f06270 */
[----:B------:R-:W-:Y:S01]  /*12b0*/  USHF.L.U32 UR15, UR19, 0x6, URZ ;  /* 0x00000006130f7899 */ /* 0x000fe2000800063f */
[----:B------:R-:W-:Y:S02]  /*12c0*/  CS2R R24, SRZ ;  /* 0x0000000000187805 */ /* 0x000fe4000001ff00 */
[----:B------:R-:W-:-:S02]  /*12d0*/  CS2R R26, SRZ ;  /* 0x00000000001a7805 */ /* 0x000fc4000001ff00 */
[----:B------:R-:W-:Y:S01]  /*12e0*/  CS2R R28, SRZ ;  /* 0x00000000001c7805 */ /* 0x000fe2000001ff00 */
[----:B------:R-:W-:Y:S01]  /*12f0*/  VOTEU.ALL UP0, P2 ;  /* 0x00000000003f7886 */ /* 0x000fe20001000000 */
[----:B------:R-:W-:Y:S01]  /*1300*/  UMOV UR6, 0x1 ;  /* 0x0000000100067882 */ /* 0x000fe20000000000 */
[----:B------:R-:W-:Y:S01]  /*1310*/  VOTEU.ALL UP1, P2 ;  /* 0x00000000003f7886 */ /* 0x000fe20001020000 */
[----:B------:R-:W-:Y:S01]  /*1320*/  VOTEU.ALL UP2, P2 ;  /* 0x00000000003f7886 */ /* 0x000fe20001040000 */
[----:B------:R-:W-:Y:S01]  /*1330*/  CS2R R30, SRZ ;  /* 0x00000000001e7805 */ /* 0x000fe2000001ff00 */
[----:B------:R-:W-:-:S04]  /*1340*/  @!UP0 UIADD3 UR8, -UR6, 0x100000, URZ ;  /* 0x0010000006088890 */ /* 0x000fc8000fffe13f */
[----:B------:R-:W-:Y:S02]  /*1350*/  @!UP0 USHF.L.U32 UR9, UR8, 0xb, URZ ;  /* 0x0000000b08098899 */ /* 0x000fe4000800063f */
[----:B------:R-:W-:Y:S01]  /*1360*/  @!UP0 USHF.L.U32 UR8, UR8, 0x1, URZ ;  /* 0x0000000108088899 */ /* 0x000fe2000800063f */
        /* <DEDUP_REMOVED lines=9> */
[----:B------:R-:W-:Y:S01]  /*1400*/  VOTEU.ALL UP0, P2 ;  /* 0x00000000003f7886 */ /* 0x000fe20001000000 */
[----:B------:R-:W-:Y:S01]  /*1410*/  CS2R R38, SRZ ;  /* 0x0000000000267805 */ /* 0x000fe2000001ff00 */
[----:B------:R-:W2:Y:S03]  /*1420*/  FENCE.VIEW.ASYNC.S ;  /* 0x00000000000073c6 */ /* 0x000ea60000000000 */
[----:B--2---:R-:W2:Y:S02]  /*1430*/  @!UP0 SYNCS.EXCH.64 URZ, [UR16+0x18000], UR8 ;  /* 0x01800008103f85b2 */ /* 0x004ea40008000100 */
[----:B--2---:R-:W-:Y:S06]  /*1440*/  BAR.SYNC.DEFER_BLOCKING 0x0 ;  /* 0x0000000000007b1d */ /* 0x004fec0000010000 */
[----:B------:R2:W4:Y:S02]  /*1450*/  @!UP1 SYNCS.EXCH.64 URZ, [UR16+0x18008], UR10 ;  /* 0x0180080a103f95b2 */ /* 0x0005240008000100 */
[----:B----4-:R-:W-:Y:S01]  /*1460*/  BAR.SYNC.DEFER_BLOCKING 0x0 ;  /* 0x0000000000007b1d */ /* 0x010fe20000010000 */
[----:B--2---:R-:W-:-:S05]  /*1470*/  USHF.L.U32 UR11, UR30, 0x6, URZ ;  /* 0x000000061e0b7899 */ /* 0x004fca000800063f */
[----:B------:R2:W4:Y:S01]  /*1480*/  @!UP2 SYNCS.EXCH.64 URZ, [UR16+0x18010], UR6 ;  /* 0x01801006103fa5b2 */ /* 0x0005220008000100 */
[----:B------:R-:W-:Y:S06]  /*1490*/  @!P0 BRA `(.L_x_47) ;  /* 0x00000004007c8947 */ /* 0x000fec0003800000 */
[----:B---3--:R-:W3:Y:S01]  /*14a0*/  LDC R4, c[0x0][0x230] ;  /* 0x00008c00ff047b82 */ /* 0x008ee20000000800 */
[----:B-1----:R-:W-:Y:S02]  /*14b0*/  SHF.R.U32.HI R2, RZ, 0x5, R0 ;  /* 0x00000005ff027819 */ /* 0x002fe40000011600 */
[----:B------:R-:W-:Y:S02]  /*14c0*/  CS2R R24, SRZ ;  /* 0x0000000000187805 */ /* 0x000fe4000001ff00 */
[----:B------:R-:W-:Y:S02]  /*14d0*/  CS2R R26, SRZ ;  /* 0x00000000001a7805 */ /* 0x000fe4000001ff00 */
[----:B------:R-:W-:Y:S02]  /*14e0*/  CS2R R28, SRZ ;  /* 0x00000000001c7805 */ /* 0x000fe4000001ff00 */
[----:B------:R-:W-:Y:S02]  /*14f0*/  R2UR UR17, R2 ;  /* 0x00000000021172ca */ /* 0x000fe400000e0000 */
[----:B------:R-:W-:-:S02]  /*1500*/  CS2R R30, SRZ ;  /* 0x00000000001e7805 */ /* 0x000fc4000001ff00 */
[----:B------:R-:W-:Y:S02]  /*1510*/  CS2R R32, SRZ ;  /* 0x0000000000207805 */ /* 0x000fe4000001ff00 */
[----:B------:R-:W-:Y:S02]  /*1520*/  CS2R R34, SRZ ;  /* 0x0000000000227805 */ /* 0x000fe4000001ff00 */
[----:B------:R-:W-:Y:S02]  /*1530*/  CS2R R36, SRZ ;  /* 0x0000000000247805 */ /* 0x000fe4000001ff00 */
[----:B------:R-:W-:Y:S01]  /*1540*/  CS2R R38, SRZ ;  /* 0x0000000000267805 */ /* 0x000fe2000001ff00 */
[----:B------:R-:W-:Y:S01]  /*1550*/  UMOV UR5, URZ ;  /* 0x0000003f00057c82 */ /* 0x000fe20008000000 */
[----:B--2---:R-:W-:-:S05]  /*1560*/  UMOV UR6, URZ ;  /* 0x0000003f00067c82 */ /* 0x004fca0008000000 */
.L_x_49:
[----:B----4-:R-:W-:Y:S01]  /*1570*/  BAR.SYNC.DEFER_BLOCKING 0x0 ;  /* 0x0000000000007b1d */ /* 0x010fe20000010000 */
[----:B------:R-:W-:Y:S01]  /*1580*/  ULEA UR33, UR5, UR16, 0x3 ;  /* 0x0000001005217291 */ /* 0x000fe2000f8e183f */
[----:B------:R-:W-:Y:S01]  /*1590*/  @!P2 IMAD.MOV.U32 R3, RZ, RZ, 0x8000 ;  /* 0x00008000ff03a424 */ /* 0x000fe200078e00ff */
[----:B------:R-:W-:Y:S01]  /*15a0*/  ELECT P1, URZ, PT ;  /* 0x00000000003f782f */ /* 0x000fe20003820000 */
[----:B------:R-:W-:Y:S01]  /*15b0*/  IMAD.U32 R2, RZ, RZ, UR4 ;  /* 0x00000004ff027e24 */ /* 0x000fe2000f8e00ff */
[----:B------:R-:W-:Y:S02]  /*15c0*/  ULEA UR18, UR5, UR16, 0xe ;  /* 0x0000001005127291 */ /* 0x000fe4000f8e703f */
[----:B------:R-:W-:Y:S01]  /*15d0*/  ISETP.LT.U32.AND P1, PT, R6, 0x40, P1 ;  /* 0x000000400600780c */ /* 0x000fe20000f21070 */
[----:B------:R-:W-:Y:S01]  /*15e0*/  ULOP3.LUT UR10, UR17, 0x1, URZ, 0xc0, !UPT ;  /* 0x00000001110a7892 */ /* 0x000fe2000f8ec03f */
[----:B------:R-:W-:Y:S02]  /*15f0*/  SHF.L.U32 R2, R2, 0x1f, RZ ;  /* 0x0000001f02027819 */ /* 0x000fe400000006ff */
[----:B------:R-:W-:Y:S01]  /*1600*/  ELECT P0, URZ, PT ;  /* 0x00000000003f782f */ /* 0x000fe20003800000 */
[----:B------:R-:W-:-:S02]  /*1610*/  ULEA UR8, UR10, UR18, 0xd ;  /* 0x000000120a087291 */ /* 0x000fc4000f8e683f */
[----:B------:R-:W-:Y:S01]  /*1620*/  ULEA UR10, UR10, UR6, 0x6 ;  /* 0x000000060a0a7291 */ /* 0x000fe2000f8e303f */
[----:B------:R-:W-:Y:S01]  /*1630*/  ISETP.LT.U32.AND P0, PT, R6, 0x40, P0 ;  /* 0x000000400600780c */ /* 0x000fe20000701070 */
[----:B------:R-:W-:Y:S02]  /*1640*/  USHF.L.U32 UR7, UR17, 0x6, URZ ;  /* 0x0000000611077899 */ /* 0x000fe4000800063f */
[----:B------:R-:W-:Y:S02]  /*1650*/  UIADD3 UR31, UR18, 0xc000, URZ ;  /* 0x0000c000121f7890 */ /* 0x000fe4000fffe03f */
[----:B------:R-:W-:Y:S01]  /*1660*/  VOTEU.ANY UP0, P1 ;  /* 0x00000000003f7886 */ /* 0x000fe20000800100 */
[----:B------:R-:W-:Y:S01]  /*1670*/  VOTEU.ANY UP2, P1 ;  /* 0x00000000003f7886 */ /* 0x000fe20000840100 */
[----:B------:R-:W-:Y:S01]  /*1680*/  UMOV UR14, UR10 ;  /* 0x0000000a000e7c82 */ /* 0x000fe20008000000 */
[----:B------:R-:W-:Y:S01]  /*1690*/  ULOP3.LUT UR7, UR7, 0x100, URZ, 0xc0, !UPT ;  /* 0x0000010007077892 */ /* 0x000fe2000f8ec03f */
[----:B------:R1:W-:Y:S01]  /*16a0*/  @!P2 SYNCS.ARRIVE.TRANS64 RZ, [UR33+0x18000], R3 ;  /* 0x01800003ffffa9a7 */ /* 0x0003e20008000021 */
[----:B------:R2:W-:Y:S06]  /*16b0*/  MEMBAR.ALL.CTA ;  /* 0x0000000000007992 */ /* 0x0005ec0000008000 */
[----:B--2---:R-:W2:Y:S01]  /*16c0*/  FENCE.VIEW.ASYNC.S ;  /* 0x00000000000073c6 */ /* 0x004ea20000000000 */
[----:B------:R-:W-:Y:S01]  /*16d0*/  @UP0 UIADD3 UR9, UR33, 0x18000, URZ ;  /* 0x0001800021090890 */ /* 0x000fe2000fffe03f */
[----:B------:R-:W-:Y:S01]  /*16e0*/  @UP0 UMOV UR20, UR24 ;  /* 0x0000001800140c82 */ /* 0x000fe20008000000 */
[----:B------:R-:W-:Y:S01]  /*16f0*/  @UP0 UMOV UR21, UR25 ;  /* 0x0000001900150c82 */ /* 0x000fe20008000000 */
[----:B--2---:R-:W-:Y:S01]  /*1700*/  VOTEU.ANY UP1, P0 ;  /* 0x00000000003f7886 */ /* 0x004fe20000020100 */
[----:B------:R-:W-:Y:S01]  /*1710*/  VOTEU.ANY UP3, P0 ;  /* 0x00000000003f7886 */ /* 0x000fe20000060100 */
[----:B------:R-:W-:-:S02]  /*1720*/  USHF.R.U32.HI UR32, URZ, 0x4, UR18 ;  /* 0x000000043f207899 */ /* 0x000fc40008011612 */
[----:B------:R-:W-:Y:S02]  /*1730*/  ULEA.HI UR18, UR31, UR7, URZ, 0x1c ;  /* 0x000000071f127291 */ /* 0x000fe4000f8fe03f */
[----:B------:R-:W-:Y:S02]  /*1740*/  @UP1 UIADD3 UR12, UR8, 0xc000, URZ ;  /* 0x0000c000080c1890 */ /* 0x000fe4000fffe03f */
[----:B------:R-:W-:Y:S01]  /*1750*/  @UP1 UIADD3 UR13, UR33, 0x18000, URZ ;  /* 0x00018000210d1890 */ /* 0x000fe2000fffe03f */
[----:B------:R-:W-:Y:S01]  /*1760*/  @UP1 UMOV UR22, UR26 ;  /* 0x0000001a00161c82 */ /* 0x000fe20008000000 */
[----:B------:R-:W-:Y:S01]  /*1770*/  @UP1 UMOV UR23, UR27 ;  /* 0x0000001b00171c82 */ /* 0x000fe20008000000 */
[----:B------:R-:W-:Y:S02]  /*1780*/  USGXT.U32 UR7, UR32, 0xe ;  /* 0x0000000e2007789a */ /* 0x000fe40008000000 */
[----:B------:R-:W-:Y:S01]  /*1790*/  ULOP3.LUT UR18, UR18, 0x3fff, URZ, 0xc0, !UPT ;  /* 0x00003fff12127892 */ /* 0x000fe2000f8ec03f */
[----:B------:R-:W-:Y:S06]  /*17a0*/  BAR.SYNC.DEFER_BLOCKING 0x0 ;  /* 0x0000000000007b1d */ /* 0x000fec0000010000 */
[----:B------:R2:W-:Y:S02]  /*17b0*/  @UP2 UTMALDG.2D [UR8], [UR20] ;  /* 0x00000008140025b4 */ /* 0x0005e40008008000 */
[----:B------:R-:W-:Y:S06]  /*17c0*/  BAR.SYNC.DEFER_BLOCKING 0x0 ;  /* 0x0000000000007b1d */ /* 0x000fec0000010000 */
[----:B--2---:R-:W-:Y:S01]  /*17d0*/  UMOV UR20, UR7 ;  /* 0x0000000700147c82 */ /* 0x004fe20008000000 */
[----:B------:R-:W-:Y:S01]  /*17e0*/  UMOV UR21, 0x40000040 ;  /* 0x4000004000157882 */ /* 0x000fe20000000000 */
[----:B------:R2:W-:Y:S01]  /*17f0*/  @UP3 UTMALDG.2D [UR12], [UR22] ;  /* 0x0000000c160035b4 */ /* 0x0005e20008008000 */
[----:B------:R-:W-:Y:S06]  /*1800*/  BAR.SYNC.DEFER_BLOCKING 0x0 ;  /* 0x0000000000007b1d */ /* 0x000fec0000010000 */
[----:B--2---:R-:W-:Y:S01]  /*1810*/  UMOV UR22, UR18 ;  /* 0x0000001200167c82 */ /* 0x004fe20008000000 */
[----:B------:R-:W-:Y:S01]  /*1820*/  UMOV UR23, 0x40000040 ;  /* 0x4000004000177882 */ /* 0x000fe20000000000 */
[----:B------:R-:W2:Y:S02]  /*1830*/  SYNCS.PHASECHK.TRANS64.TRYWAIT P0, [UR33+0x18000], R2 ;  /* 0x01800002ff0075a7 */ /* 0x000ea40008000161 */
[----:B-12---:R-:W-:Y:S05]  /*1840*/  @!P0 BRA `(.L_x_48) ;  /* 0x0000000400488947 */ /* 0x006fea0003800000 */
.L_x_50:
[----:B------:R-:W-:Y:S02]  /*1850*/  WARPGROUP.DEPBAR.LE gsb0, 0x0 ;  /* 0x00008000000079c5 */ /* 0x000fe40000010000 */
[----:B------:R-:W-:Y:S01]  /*1860*/  WARPGROUP.ARRIVE ;  /* 0x00000000000079c5 */ /* 0x000fe20000000000 */
[----:B------:R-:W-:Y:S01]  /*1870*/  UMOV UR8, URZ ;  /* 0x0000003f00087c82 */ /* 0x000fe20008000000 */
[----:B------:R-:W-:Y:S02]  /*1880*/  UIADD3 UR6, UR6, 0x80, URZ ;  /* 0x0000008006067890 */ /* 0x000fe4000fffe03f */
[----:B------:R-:W-:Y:S02]  /*1890*/  UIADD3 UR5, UR5, 0x1, URZ ;  /* 0x0000000105057890 */ /* 0x000fe4000fffe03f */
[----:B------:R-:W-:Y:S01]  /*18a0*/  HGMMA.64x32x16.F32.BF16 R24, gdesc[UR20], R24 ;  /* 0x00600000141879f0 */ /* 0x000fe20008701818 */
[----:B------:R-:W-:Y:S01]  /*18b0*/  UIADD3 UR20, UP0, UR7, 0x2, URZ ;  /* 0x0000000207147890 */ /* 0x000fe2000ff1e03f */
[----:B---3--:R-:W-:Y:S01]  /*18c0*/  ISETP.LE.AND P0, PT, R4, UR6, PT ;  /* 0x0000000604007c0c */ /* 0x008fe2000bf03270 */
[----:B------:R-:W-:Y:S01]  /*18d0*/  UIADD3 UR22, UP1, UR18, 0x2, URZ ;  /* 0x0000000212167890 */ /* 0x000fe2000ff3e03f */
[----:B------:R-:W-:-:S02]  /*18e0*/  UMOV UR7, URZ ;  /* 0x0000003f00077c82 */ /* 0x000fc40008000000 */
[----:B------:R-:W-:Y:S02]  /*18f0*/  UIADD3.X UR21, UR7, 0x40000040, URZ, UP0, !UPT ;  /* 0x4000004007157890 */ /* 0x000fe400087fe43f */
[----:B------:R-:W-:Y:S02]  /*1900*/  UIADD3.X UR23, UR8, 0x40000040, URZ, UP1, !UPT ;  /* 0x4000004008177890 */ /* 0x000fe40008ffe43f */
[----:B------:R-:W-:Y:S02]  /*1910*/  UIADD3.64 UR32, UR20, 0x2, URZ ;  /* 0x0000000214207897 */ /* 0x000fe4000fffe03f */
[----:B------:R-:W-:Y:S02]  /*1920*/  UIADD3.64 UR34, UR22, 0x2, URZ ;  /* 0x0000000216227897 */ /* 0x000fe4000fffe03f */
[----:B------:R-:W-:-:S04]  /*1930*/  UISETP.NE.U32.AND UP0, UPT, UR5, 0x3, UPT ;  /* 0x000000030500788c */ /* 0x000fc8000bf05070 */
[----:B------:R-:W-:Y:S02]  /*1940*/  USEL UR7, URZ, 0x1, UP0 ;  /* 0x000000013f077887 */ /* 0x000fe40008000000 */
[----:B------:R-:W-:Y:S02]  /*1950*/  USEL UR5, UR5, URZ, UP0 ;  /* 0x0000003f05057287 */ /* 0x000fe40008000000 */
[----:B------:R-:W-:Y:S01]  /*1960*/  ULOP3.LUT UR4, UR4, UR7, URZ, 0x3c, !UPT ;  /* 0x0000000704047292 */ /* 0x000fe2000f8e3c3f */
[----:B------:R-:W-:Y:S04]  /*1970*/  HGMMA.64x32x16.F32.BF16 R24, gdesc[UR20], R24 ;  /* 0x00600000141879f0 */ /* 0x000fe80008701818 */
[----:B------:R-:W-:Y:S01]  /*1980*/  HGMMA.64x32x16.F32.BF16 R24, gdesc[UR32], R24 ;  /* 0x00600000201879f0 */ /* 0x000fe20008701818 */
[----:B------:R-:W-:-:S02]  /*1990*/  UIADD3.64 UR32, UR20, 0x4, URZ ;  /* 0x0000000414207897 */ /* 0x000fc4000fffe03f */
[----:B------:R-:W-:-:S09]  /*19a0*/  UIADD3.64 UR34, UR22, 0x4, URZ ;  /* 0x0000000416227897 */ /* 0x000fd2000fffe03f */
[----:B------:R-:W-:Y:S01]  /*19b0*/  HGMMA.64x32x16.F32.BF16 R24, gdesc[UR32], R24 ;  /* 0x00600000201879f0 */ /* 0x000fe20008701818 */
[----:B------:R-:W-:Y:S02]  /*19c0*/  UIADD3.64 UR32, UR20, 0x1fe, URZ ;  /* 0x000001fe14207897 */ /* 0x000fe4000fffe03f */
[----:B------:R-:W-:-:S09]  /*19d0*/  UIADD3.64 UR34, UR22, 0x1fe, URZ ;  /* 0x000001fe16227897 */ /* 0x000fd2000fffe03f */
[----:B------:R-:W-:Y:S01]  /*19e0*/  HGMMA.64x32x16.F32.BF16 R24, gdesc[UR32], R24 ;  /* 0x00600000201879f0 */ /* 0x000fe20008701818 */
[----:B------:R-:W-:Y:S02]  /*19f0*/  UIADD3.64 UR32, UR20, 0x200, URZ ;  /* 0x0000020014207897 */ /* 0x000fe4000fffe03f */
[----:B------:R-:W-:-:S09]  /*1a00*/  UIADD3.64 UR34, UR22, 0x200, URZ ;  /* 0x0000020016227897 */ /* 0x000fd2000fffe03f */
[----:B------:R-:W-:Y:S01]  /*1a10*/  HGMMA.64x32x16.F32.BF16 R24, gdesc[UR32], R24 ;  /* 0x00600000201879f0 */ /* 0x000fe20008701818 */
[----:B------:R-:W-:Y:S02]  /*1a20*/  UIADD3.64 UR32, UR20, 0x202, URZ ;  /* 0x0000020214207897 */ /* 0x000fe4000fffe03f */
[----:B------:R-:W-:Y:S02]  /*1a30*/  UIADD3.64 UR34, UR22, 0x202, URZ ;  /* 0x0000020216227897 */ /* 0x000fe4000fffe03f */
[----:B------:R-:W-:Y:S02]  /*1a40*/  UIADD3.64 UR20, UR20, 0x204, URZ ;  /* 0x0000020414147897 */ /* 0x000fe4000fffe03f */
[----:B------:R-:W-:-:S05]  /*1a50*/  UIADD3.64 UR22, UR22, 0x204, URZ ;  /* 0x0000020416167897 */ /* 0x000fca000fffe03f */
[----:B------:R-:W-:Y:S04]  /*1a60*/  HGMMA.64x32x16.F32.BF16 R24, gdesc[UR32], R24 ;  /* 0x00600000201879f0 */ /* 0x000fe80008701818 */
[----:B------:R-:W-:Y:S01]  /*1a70*/  HGMMA.64x32x16.F32.BF16 R24, gdesc[UR20], R24, gsb0 ;  /* 0x00600000141879f0 */ /* 0x000fe20008001818 */
[----:B------:R-:W-:Y:S05]  /*1a80*/  @!P0 BRA `(.L_x_49) ;  /* 0xfffffff800b88947 */ /* 0x000fea000383ffff */
.L_x_47:
[----:B------:R-:W-:Y:S02]  /*1a90*/  WARPGROUP.DEPBAR.LE gsb0, 0x0 ;  /* 0x00008000000079c5 */ /* 0x000fe40000010000 */
[----:B----4-:R-:W-:Y:S01]  /*1aa0*/  BAR.SYNC.DEFER_BLOCKING 0x0 ;  /* 0x0000000000007b1d */ /* 0x010fe20000010000 */
[C---:B-1----:R-:W-:Y:S01]  /*1ab0*/  IMAD.SHL.U32 R2, R0.reuse, 0x40, RZ ;  /* 0x0000004000027824 */ /* 0x042fe200078e00ff */
[----:B---3--:R-:W-:Y:S01]  /*1ac0*/  SHF.R.U32.HI R4, RZ, 0x1, R0 ;  /* 0x00000001ff047819 */ /* 0x008fe20000011600 */
[----:B------:R-:W-:Y:S01]  /*1ad0*/  IMAD.SHL.U32 R3, R0, 0x10, RZ ;  /* 0x0000001000037824 */ /* 0x000fe200078e00ff */
[----:B------:R-:W-:Y:S02]  /*1ae0*/  F2FP.BF16.F32.PACK_AB R24, R25, R24 ;  /* 0x000000181918723e */ /* 0x000fe400000010ff */
[----:B------:R-:W-:Y:S02]  /*1af0*/  ELECT P0, URZ, PT ;  /* 0x00000000003f782f */ /* 0x000fe40003800000 */
[----:B------:R-:W-:Y:S01]  /*1b00*/  LOP3.LUT R2, R2, 0x1800, RZ, 0xc0, !PT ;  /* 0x0000180002027812 */ /* 0x000fe200078ec0ff */
[----:B------:R-:W-:Y:S01]  /*1b10*/  UMOV UR17, UR15 ;  /* 0x0000000f00117c82 */ /* 0x000fe20008000000 */
[----:B------:R-:W-:Y:S01]  /*1b20*/  LOP3.LUT R5, R4, 0x40, RZ, 0xc0, !PT ;  /* 0x0000004004057812 */ /* 0x000fe200078ec0ff */
[----:B------:R-:W-:Y:S01]  /*1b30*/  UMOV UR18, UR11 ;  /* 0x0000000b00127c82 */ /* 0x000fe20008000000 */
[----:B------:R-:W-:-:S02]  /*1b40*/  LOP3.LUT R2, R2, 0x70, R3, 0xf8, !PT ;  /* 0x0000007002027812 */ /* 0x000fc400078ef803 */
[----:B------:R-:W-:Y:S01]  /*1b50*/  LOP3.LUT R5, R5, 0x10, R0, 0xf8, !PT ;  /* 0x0000001005057812 */ /* 0x000fe200078ef800 */
[----:B------:R-:W-:Y:S01]  /*1b60*/  IMAD.SHL.U32 R0, R0, 0x80, RZ ;  /* 0x0000008000007824 */ /* 0x000fe200078e00ff */
[----:B------:R-:W-:Y:S02]  /*1b70*/  F2FP.BF16.F32.PACK_AB R25, R27, R26 ;  /* 0x0000001a1b19723e */ /* 0x000fe400000010ff */
[----:B------:R-:W-:Y:S02]  /*1b80*/  LOP3.LUT R5, R2, R5, RZ, 0x3c, !PT ;  /* 0x0000000502057212 */ /* 0x000fe400078e3cff */
[----:B------:R-:W-:Y:S02]  /*1b90*/  F2FP.BF16.F32.PACK_AB R32, R33, R32 ;  /* 0x000000202120723e */ /* 0x000fe400000010ff */
[----:B------:R-:W-:Y:S02]  /*1ba0*/  LOP3.LUT R0, R5, 0x780, R0, 0xf8, !PT ;  /* 0x0000078005007812 */ /* 0x000fe400078ef800 */
[----:B------:R-:W-:Y:S01]  /*1bb0*/  F2FP.BF16.F32.PACK_AB R26, R29, R28 ;  /* 0x0000001c1d1a723e */ /* 0x000fe200000010ff */
[----:B------:R-:W1:Y:S02]  /*1bc0*/  @!P2 SYNCS.CCTL.IV [UR16+0x18000] ;  /* 0x01800000ff00a9b1 */ /* 0x000e640008000010 */
[----:B-1----:R-:W-:Y:S01]  /*1bd0*/  BAR.SYNC.DEFER_BLOCKING 0x0 ;  /* 0x0000000000007b1d */ /* 0x002fe20000010000 */
[C---:B------:R-:W-:Y:S01]  /*1be0*/  LOP3.LUT R2, R0.reuse, 0x20, RZ, 0x3c, !PT ;  /* 0x0000002000027812 */ /* 0x040fe200078e3cff */
[----:B------:R-:W-:Y:S01]  /*1bf0*/  VIADD R0, R0, UR16 ;  /* 0x0000001000007c36 */ /* 0x000fe20008000000 */
[----:B------:R-:W-:-:S02]  /*1c00*/  F2FP.BF16.F32.PACK_AB R27, R31, R30 ;  /* 0x0000001e1f1b723e */ /* 0x000fc400000010ff */
[----:B------:R-:W-:Y:S01]  /*1c10*/  F2FP.BF16.F32.PACK_AB R33, R35, R34 ;  /* 0x000000222321723e */ /* 0x000fe200000010ff */
[----:B------:R-:W-:Y:S01]  /*1c20*/  VIADD R2, R2, UR16 ;  /* 0x0000001002027c36 */ /* 0x000fe20008000000 */
[----:B------:R-:W-:Y:S02]  /*1c30*/  F2FP.BF16.F32.PACK_AB R34, R37, R36 ;  /* 0x000000242522723e */ /* 0x000fe400000010ff */
[----:B------:R-:W-:Y:S02]  /*1c40*/  F2FP.BF16.F32.PACK_AB R35, R39, R38 ;  /* 0x000000262723723e */ /* 0x000fe400000010ff */
[----:B------:R-:W-:Y:S01]  /*1c50*/  ISETP.LT.U32.AND P0, PT, R6, 0x20, P0 ;  /* 0x000000200600780c */ /* 0x000fe20000701070 */
[----:B------:R-:W1:Y:S02]  /*1c60*/  @!P2 SYNCS.CCTL.IV [UR16+0x18008] ;  /* 0x01800800ff00a9b1 */ /* 0x000e640008000010 */
[----:B-1----:R-:W-:Y:S10]  /*1c70*/  BAR.SYNC.DEFER_BLOCKING 0x0 ;  /* 0x0000000000007b1d */ /* 0x002ff40000010000 */
[----:B------:R-:W-:Y:S01]  /*1c80*/  VOTEU.ANY UP0, P0 ;  /* 0x00000000003f7886 */ /* 0x000fe20000000100 */
[----:B------:R-:W-:-:S04]  /*1c90*/  VOTEU.ANY UP1, P0 ;  /* 0x00000000003f7886 */ /* 0x000fc80000020100 */
[----:B--2---:R-:W-:Y:S01]  /*1ca0*/  @UP0 UMOV UR6, UR28 ;  /* 0x0000001c00060c82 */ /* 0x004fe20008000000 */
[----:B------:R-:W-:Y:S01]  /*1cb0*/  @UP0 UMOV UR7, UR29 ;  /* 0x0000001d00070c82 */ /* 0x000fe20008000000 */
[----:B------:R-:W1:Y:S02]  /*1cc0*/  @!P2 SYNCS.CCTL.IV [UR16+0x18010] ;  /* 0x01801000ff00a9b1 */ /* 0x000e640008000010 */
[----:B-1----:R-:W-:Y:S04]  /*1cd0*/  STSM.16.M88.4 [R0], R24 ;  /* 0x0000001800007844 */ /* 0x002fe80000000200 */
[----:B------:R-:W-:Y:S01]  /*1ce0*/  STSM.16.M88.4 [R2], R32 ;  /* 0x0000002002007844 */ /* 0x000fe20000000200 */
[----:B------:R1:W-:Y:S06]  /*1cf0*/  MEMBAR.ALL.CTA ;  /* 0x0000000000007992 */ /* 0x0003ec0000008000 */
[----:B-1----:R-:W1:Y:S02]  /*1d00*/  FENCE.VIEW.ASYNC.S ;  /* 0x00000000000073c6 */ /* 0x002e640000000000 */
[----:B-1----:R-:W-:Y:S06]  /*1d10*/  BAR.SYNC.DEFER_BLOCKING 0x0 ;  /* 0x0000000000007b1d */ /* 0x002fec0000010000 */
[----:B------:R1:W-:Y:S01]  /*1d20*/  @UP1 UTMASTG.2D [UR16], [UR6] ;  /* 0x00000010060013b5 */ /* 0x0003e20008008000 */
[----:B------:R0:W-:Y:S01]  /*1d30*/  UTMACMDFLUSH ;  /* 0x00000000000079b7 */ /* 0x0001e20000000000 */
[----:B------:R-:W-:-:S04]  /*1d40*/  DEPBAR.LE SB0, 0x0 ;  /* 0x000080000000791a */ /* 0x000fc80000000000 */
[----:B------:R-:W-:Y:S06]  /*1d50*/  BAR.SYNC.DEFER_BLOCKING 0x0 ;  /* 0x0000000000007b1d */ /* 0x000fec0000010000 */
[----:B-1----:R-:W-:Y:S05]  /*1d60*/  EXIT ;  /* 0x000000000000794d */ /* 0x002fea0003800000 */
.L_x_48:
[----:B------:R-:W1:Y:S02]  /*1d70*/  SYNCS.PHASECHK.TRANS64.TRYWAIT P0, [UR33+0x18000], R2 ;  /* 0x01800002ff0075a7 */ /* 0x000e640008000161 */
[----:B-1----:R-:W-:Y:S05]  /*1d80*/  @!P0 BRA `(.L_x_48) ;  /* 0xfffffffc00f88947 */ /* 0x002fea000383ffff */
[----:B------:R-:W-:Y:S05]  /*1d90*/  BRA `(.L_x_50) ;  /* 0xfffffff800ac7947 */ /* 0x000fea000383ffff */
.L_x_51:
[----:B------:R-:W-:-:S00]  /*1da0*/  BRA `(.L_x_51) ;  /* 0xfffffffc00fc7947 */ /* 0x000fc0000383ffff */
[----:B------:R-:W-:-:S00]  /*1db0*/  NOP ;  /* 0x0000000000007918 */ /* 0x000fc00000000000 */
        /* <DEDUP_REMOVED lines=12> */
.L_x_52:


//--------------------- .nv.shared.gluon_wgmma    --------------------------
	.section	.nv.shared.gluon_wgmma,"aw",@nobits
	.sectionflags	@""
	.align	16
	.zero		1024


//--------------------- .nv.shared.reserved.0     --------------------------
	.section	.nv.shared.reserved.0,"aw",@nobits
	.weak		__nv_reservedSMEM_offset_0_alias
	.size		__nv_reservedSMEM_offset_0_alias, 0, 0
	.other		__nv_reservedSMEM_offset_0_alias,@"STO_CUDA_RESERVED_SHARED STV_DEFAULT"
__nv_reservedSMEM_offset_0_alias:
	.zero		0


//--------------------- .nv.constant0.gluon_wgmma --------------------------
	.section	.nv.constant0.gluon_wgmma,"a",@progbits
	.sectionflags	@""
	.align	4
.nv.constant0.gluon_wgmma:
	.zero		608


//--------------------- SYMBOLS --------------------------

	.type		.nv.reservedSmem.offset0,@object
	.size		.nv.reservedSmem.offset0,0x4
